// auto-generated by cutlass_sweep.gemm — config: {"arch": "sm_90", "cluster_m": 1, "cluster_n": 1, "dtype": "bf16", "dtype_b": "bf16", "layout": "nt", "stages": 0, "tile_k": 32, "tile_m": 128, "tile_n": 32}
#include "cutlass/cutlass.h"
#include "cutlass/gemm/collective/collective_builder.hpp"
#include "cutlass/gemm/device/gemm_universal_adapter.h"
#include "cutlass/gemm/kernel/gemm_universal.hpp"
#include "cutlass/epilogue/collective/collective_builder.hpp"

using ElemA = cutlass::bfloat16_t;
using ElemB = cutlass::bfloat16_t;
using ElemCD = cutlass::bfloat16_t;
using Acc  = float;
using TileShape    = cute::Shape<cute::_128, cute::_32, cute::_32>;
using ClusterShape = cute::Shape<cute::_1, cute::_1, cute::_1>;

using CollectiveEpilogue = typename cutlass::epilogue::collective::CollectiveBuilder<
    cutlass::arch::Sm90, cutlass::arch::OpClassTensorOp,
    TileShape, ClusterShape,
    cutlass::epilogue::collective::EpilogueTileAuto,
    Acc, Acc,
    ElemCD, cutlass::layout::RowMajor, 128 / cutlass::sizeof_bits<ElemCD>::value,
    ElemCD, cutlass::layout::RowMajor, 128 / cutlass::sizeof_bits<ElemCD>::value,
    cutlass::epilogue::collective::EpilogueScheduleAuto
  >::CollectiveOp;

using CollectiveMainloop = typename cutlass::gemm::collective::CollectiveBuilder<
    cutlass::arch::Sm90, cutlass::arch::OpClassTensorOp,
    ElemA, cutlass::layout::RowMajor, 128 / cutlass::sizeof_bits<ElemA>::value,
    ElemB, cutlass::layout::ColumnMajor, 128 / cutlass::sizeof_bits<ElemB>::value,
    Acc,
    TileShape, ClusterShape,
    cutlass::gemm::collective::StageCountAutoCarveout<static_cast<int>(sizeof(typename CollectiveEpilogue::SharedStorage))>,
    cutlass::gemm::collective::KernelScheduleAuto
  >::CollectiveOp;

using GemmKernel = cutlass::gemm::kernel::GemmUniversal<
    cute::Shape<int,int,int,int>,
    CollectiveMainloop,
    CollectiveEpilogue
>;
using Gemm = cutlass::gemm::device::GemmUniversalAdapter<GemmKernel>;

// Force the device kernel symbol into the cubin without needing a host main.
auto* _anchor = &cutlass::device_kernel<GemmKernel>;


// ===== COMPILED SASS (sm_90a) =====

	.target	sm_90a

	.elftype	@"ET_EXEC"


//--------------------- .note.nv.tkinfo           --------------------------
	.section	.note.nv.tkinfo,"",@"SHT_NOTE"
	.sectionflags	@"SHF_NOTE_NV_TKINFO"
	.tkinfo
        /*0018*/ 	.word	0x00000002
        /*0030*/ 	.string	""
        /*0030*/ 	.string	"ptxas"
        /*0030*/ 	.string	"Cuda compilation tools, release 13.0, V13.0.88"
        /*0030*/ 	.string	"Build cuda_13.0.r13.0/compiler.36424714_0"
        /*0030*/ 	.string	"-arch sm_90a -m 64 "



//--------------------- .note.nv.cuinfo           --------------------------
	.section	.note.nv.cuinfo,"",@"SHT_NOTE"
	.sectionflags	@"SHF_NOTE_NV_CUINFO"
        /*0018*/ 	.short	0x0002
        /*001a*/ 	.short	0x005a
        /*001c*/ 	.short	0x0082
	.zero		2


//--------------------- .nv.info                  --------------------------
	.section	.nv.info,"",@"SHT_CUDA_INFO"
	.align	4


	//----- nvinfo : EIATTR_REGCOUNT
	.align		4
        /*0000*/ 	.byte	0x04, 0x2f
        /*0002*/ 	.short	(.L_15 - .L_14)
	.align		4
.L_14:
        /*0004*/ 	.word	index@(_ZN7cutlass13device_kernelINS_4gemm6kernel13GemmUniversalIN4cute5tupleIJiiiiEEENS1_10collective13CollectiveMmaINS1_34MainloopSm90TmaGmmaWarpSpecializedILi22ENS5_IJNS4_1CILi1EEESB_SB_EEENS1_35KernelTmaWarpSpecializedCooperativeEEENS5_IJNSA_ILi128EEENSA_ILi32EEESG_EEENS_10bfloat16_tENS5_IJlSB_lEEESI_SJ_NS4_8TiledMMAINS4_8MMA_AtomIJNS4_4SM904GMMA27MMA_64x32x16_F32BF16BF16_SSILNSN_5MajorE0ELSP_0ELNSN_7ScaleInE1ELSQ_1EEEEEENS4_6LayoutINS5_IJNSA_ILi2EEESB_SB_EEENS5_IJSB_NSA_ILi0EEESW_EEEEENS5_IJNS4_10UnderscoreESZ_SZ_EEEEENS4_13SM90_TMA_LOADENS4_14ComposedLayoutINS4_7SwizzleILi2ELi4ELi3EEENS4_18smem_ptr_flag_bitsILi16EEENST_INS5_IJNSA_ILi8EEESG_EEENS5_IJSG_SB_EEEEEEEvNS4_8identityES12_S1C_vS1D_EENS_8epilogue10collective6detail29Sm90TmaWarpSpecializedAdapterINS1G_15DefaultEpilogueISI_SJ_SJ_NS1F_6thread17LinearCombinationISI_Li1EffLNS1K_9ScaleType4KindE0ELNS_15FloatRoundStyleE2ESI_EENS1_15EpilogueDefaultEEEEEvvEEEEvNT_6ParamsE)
        /*0008*/ 	.word	0x000000a8


	//----- nvinfo : EIATTR_FRAME_SIZE
	.align		4
.L_15:
        /*000c*/ 	.byte	0x04, 0x11
        /*000e*/ 	.short	(.L_17 - .L_16)
	.align		4
.L_16:
        /*0010*/ 	.word	index@(_ZN7cutlass13device_kernelINS_4gemm6kernel13GemmUniversalIN4cute5tupleIJiiiiEEENS1_10collective13CollectiveMmaINS1_34MainloopSm90TmaGmmaWarpSpecializedILi22ENS5_IJNS4_1CILi1EEESB_SB_EEENS1_35KernelTmaWarpSpecializedCooperativeEEENS5_IJNSA_ILi128EEENSA_ILi32EEESG_EEENS_10bfloat16_tENS5_IJlSB_lEEESI_SJ_NS4_8TiledMMAINS4_8MMA_AtomIJNS4_4SM904GMMA27MMA_64x32x16_F32BF16BF16_SSILNSN_5MajorE0ELSP_0ELNSN_7ScaleInE1ELSQ_1EEEEEENS4_6LayoutINS5_IJNSA_ILi2EEESB_SB_EEENS5_IJSB_NSA_ILi0EEESW_EEEEENS5_IJNS4_10UnderscoreESZ_SZ_EEEEENS4_13SM90_TMA_LOADENS4_14ComposedLayoutINS4_7SwizzleILi2ELi4ELi3EEENS4_18smem_ptr_flag_bitsILi16EEENST_INS5_IJNSA_ILi8EEESG_EEENS5_IJSG_SB_EEEEEEEvNS4_8identityES12_S1C_vS1D_EENS_8epilogue10collective6detail29Sm90TmaWarpSpecializedAdapterINS1G_15DefaultEpilogueISI_SJ_SJ_NS1F_6thread17LinearCombinationISI_Li1EffLNS1K_9ScaleType4KindE0ELNS_15FloatRoundStyleE2ESI_EENS1_15EpilogueDefaultEEEEEvvEEEEvNT_6ParamsE)
        /*0014*/ 	.word	0x00000000


	//----- nvinfo : EIATTR_MIN_STACK_SIZE
	.align		4
.L_17:
        /*0018*/ 	.byte	0x04, 0x12
        /*001a*/ 	.short	(.L_19 - .L_18)
	.align		4
.L_18:
        /*001c*/ 	.word	index@(_ZN7cutlass13device_kernelINS_4gemm6kernel13GemmUniversalIN4cute5tupleIJiiiiEEENS1_10collective13CollectiveMmaINS1_34MainloopSm90TmaGmmaWarpSpecializedILi22ENS5_IJNS4_1CILi1EEESB_SB_EEENS1_35KernelTmaWarpSpecializedCooperativeEEENS5_IJNSA_ILi128EEENSA_ILi32EEESG_EEENS_10bfloat16_tENS5_IJlSB_lEEESI_SJ_NS4_8TiledMMAINS4_8MMA_AtomIJNS4_4SM904GMMA27MMA_64x32x16_F32BF16BF16_SSILNSN_5MajorE0ELSP_0ELNSN_7ScaleInE1ELSQ_1EEEEEENS4_6LayoutINS5_IJNSA_ILi2EEESB_SB_EEENS5_IJSB_NSA_ILi0EEESW_EEEEENS5_IJNS4_10UnderscoreESZ_SZ_EEEEENS4_13SM90_TMA_LOADENS4_14ComposedLayoutINS4_7SwizzleILi2ELi4ELi3EEENS4_18smem_ptr_flag_bitsILi16EEENST_INS5_IJNSA_ILi8EEESG_EEENS5_IJSG_SB_EEEEEEEvNS4_8identityES12_S1C_vS1D_EENS_8epilogue10collective6detail29Sm90TmaWarpSpecializedAdapterINS1G_15DefaultEpilogueISI_SJ_SJ_NS1F_6thread17LinearCombinationISI_Li1EffLNS1K_9ScaleType4KindE0ELNS_15FloatRoundStyleE2ESI_EENS1_15EpilogueDefaultEEEEEvvEEEEvNT_6ParamsE)
        /*0020*/ 	.word	0x00000000
.L_19:


//--------------------- .nv.compat                --------------------------
	.section	.nv.compat,"",@"SHT_CUDA_COMPAT_INFO"
	.align	4
        /*0000*/ 	.byte	0x02, 0x09, 0x01, 0x00, 0x02, 0x02, 0x04, 0x00, 0x02, 0x05, 0x05, 0x00, 0x03, 0x07, 0x01, 0x01
        /*0010*/ 	.byte	0x02, 0x03, 0x01, 0x00, 0x02, 0x06, 0x01, 0x00, 0x04, 0x0b, 0x08, 0x00, 0x00, 0x00, 0x00, 0x00
        /*0020*/ 	.byte	0x00, 0x00, 0x00, 0x00


//--------------------- .nv.info._ZN7cutlass13device_kernelINS_4gemm6kernel13GemmUniversalIN4cute5tupleIJiiiiEEENS1_10collective13CollectiveMmaINS1_34MainloopSm90TmaGmmaWarpSpecializedILi22ENS5_IJNS4_1CILi1EEESB_SB_EEENS1_35KernelTmaWarpSpecializedCooperativeEEENS5_IJNSA_ILi128EEENSA_ILi32EEESG_EEENS_10bfloat16_tENS5_IJlSB_lEEESI_SJ_NS4_8TiledMMAINS4_8MMA_AtomIJNS4_4SM904GMMA27MMA_64x32x16_F32BF16BF16_SSILNSN_5MajorE0ELSP_0ELNSN_7ScaleInE1ELSQ_1EEEEEENS4_6LayoutINS5_IJNSA_ILi2EEESB_SB_EEENS5_IJSB_NSA_ILi0EEESW_EEEEENS5_IJNS4_10UnderscoreESZ_SZ_EEEEENS4_13SM90_TMA_LOADENS4_14ComposedLayoutINS4_7SwizzleILi2ELi4ELi3EEENS4_18smem_ptr_flag_bitsILi16EEENST_INS5_IJNSA_ILi8EEESG_EEENS5_IJSG_SB_EEEEEEEvNS4_8identityES12_S1C_vS1D_EENS_8epilogue10collective6detail29Sm90TmaWarpSpecializedAdapterINS1G_15DefaultEpilogueISI_SJ_SJ_NS1F_6thread17LinearCombinationISI_Li1EffLNS1K_9ScaleType4KindE0ELNS_15FloatRoundStyleE2ESI_EENS1_15EpilogueDefaultEEEEEvvEEEEvNT_6ParamsE --------------------------
	.section	.nv.info._ZN7cutlass13device_kernelINS_4gemm6kernel13GemmUniversalIN4cute5tupleIJiiiiEEENS1_10collective13CollectiveMmaINS1_34MainloopSm90TmaGmmaWarpSpecializedILi22ENS5_IJNS4_1CILi1EEESB_SB_EEENS1_35KernelTmaWarpSpecializedCooperativeEEENS5_IJNSA_ILi128EEENSA_ILi32EEESG_EEENS_10bfloat16_tENS5_IJlSB_lEEESI_SJ_NS4_8TiledMMAINS4_8MMA_AtomIJNS4_4SM904GMMA27MMA_64x32x16_F32BF16BF16_SSILNSN_5MajorE0ELSP_0ELNSN_7ScaleInE1ELSQ_1EEEEEENS4_6LayoutINS5_IJNSA_ILi2EEESB_SB_EEENS5_IJSB_NSA_ILi0EEESW_EEEEENS5_IJNS4_10UnderscoreESZ_SZ_EEEEENS4_13SM90_TMA_LOADENS4_14ComposedLayoutINS4_7SwizzleILi2ELi4ELi3EEENS4_18smem_ptr_flag_bitsILi16EEENST_INS5_IJNSA_ILi8EEESG_EEENS5_IJSG_SB_EEEEEEEvNS4_8identityES12_S1C_vS1D_EENS_8epilogue10collective6detail29Sm90TmaWarpSpecializedAdapterINS1G_15DefaultEpilogueISI_SJ_SJ_NS1F_6thread17LinearCombinationISI_Li1EffLNS1K_9ScaleType4KindE0ELNS_15FloatRoundStyleE2ESI_EENS1_15EpilogueDefaultEEEEEvvEEEEvNT_6ParamsE,"",@"SHT_CUDA_INFO"
	.sectionflags	@""
	.align	4


	//----- nvinfo : EIATTR_CUDA_API_VERSION
	.align		4
        /*0000*/ 	.byte	0x04, 0x37
        /*0002*/ 	.short	(.L_21 - .L_20)
.L_20:
        /*0004*/ 	.word	0x00000082


	//----- nvinfo : EIATTR_KPARAM_INFO
	.align		4
.L_21:
        /*0008*/ 	.byte	0x04, 0x17
        /*000a*/ 	.short	(.L_23 - .L_22)
.L_22:
        /*000c*/ 	.word	0x00000000
        /*0010*/ 	.short	0x0000
        /*0012*/ 	.short	0x0070
        /*0014*/ 	.byte	0x00, 0xf0, 0x01, 0x10


	//----- nvinfo : EIATTR_SPARSE_MMA_MASK
	.align		4
.L_23:
        /*0018*/ 	.byte	0x03, 0x50
        /*001a*/ 	.short	0x0000


	//----- nvinfo : EIATTR_MAXREG_COUNT
	.align		4
        /*001c*/ 	.byte	0x03, 0x1b
        /*001e*/ 	.short	0x00a8


	//----- nvinfo : EIATTR_NUM_BARRIERS
	.align		4
        /*0020*/ 	.byte	0x02, 0x4c
        /*0022*/ 	.byte	0x01
	.zero		1


	//----- nvinfo : EIATTR_EXTERNS
	.align		4
        /*0024*/ 	.byte	0x04, 0x0f
        /*0026*/ 	.short	(.L_25 - .L_24)


	//   ....[0]....
	.align		4
.L_24:
        /*0028*/ 	.word	index@(__assertfail)


	//----- nvinfo : EIATTR_MERCURY_ISA_VERSION
	.align		4
.L_25:
        /*002c*/ 	.byte	0x03, 0x5f
        /*002e*/ 	.short	0x0101


	//----- nvinfo : EIATTR_INT_WARP_WIDE_INSTR_OFFSETS
	.align		4
        /*0030*/ 	.byte	0x04, 0x31
        /*0032*/ 	.short	(.L_27 - .L_26)


	//   ....[0]....
.L_26:
        /*0034*/ 	.word	0x00000640


	//   ....[1]....
        /*0038*/ 	.word	0x00000650


	//   ....[2]....
        /*003c*/ 	.word	0x00000740


	//----- nvinfo : EIATTR_COOP_GROUP_MASK_REGIDS
	.align		4
.L_27:
        /*0040*/ 	.byte	0x04, 0x29
        /*0042*/ 	.short	(.L_29 - .L_28)


	//   ....[0]....
.L_28:
        /*0044*/ 	.word	0xffffffff


	//   ....[1]....
        /*0048*/ 	.word	0xffffffff


	//   ....[2]....
        /*004c*/ 	.word	0xffffffff


	//   ....[3]....
        /*0050*/ 	.word	0xffffffff


	//   ....[4]....
        /*0054*/ 	.word	0xffffffff


	//----- nvinfo : EIATTR_COOP_GROUP_INSTR_OFFSETS
	.align		4
.L_29:
        /*0058*/ 	.byte	0x04, 0x28
        /*005a*/ 	.short	(.L_31 - .L_30)


	//   ....[0]....
.L_30:
        /*005c*/ 	.word	0x00000060


	//   ....[1]....
        /*0060*/ 	.word	0x00000070


	//   ....[2]....
        /*0064*/ 	.word	0x00000130


	//   ....[3]....
        /*0068*/ 	.word	0x00000530


	//   ....[4]....
        /*006c*/ 	.word	0x00001210


	//----- nvinfo : EIATTR_REG_RECONFIG
	.align		4
.L_31:
        /*0070*/ 	.byte	0x01, 0x54
	.zero		2


	//----- nvinfo : EIATTR_SYSCALL_OFFSETS
	.align		4
        /*0074*/ 	.byte	0x04, 0x46
        /*0076*/ 	.short	(.L_33 - .L_32)


	//   ....[0]....
.L_32:
        /*0078*/ 	.word	0x000013d0


	//----- nvinfo : EIATTR_MBARRIER_INSTR_OFFSETS
	.align		4
.L_33:
        /*007c*/ 	.byte	0x04, 0x39
        /*007e*/ 	.short	(.L_35 - .L_34)


	//   ....[0]....
.L_34:
        /*0080*/ 	.word	0x00000250
        /*0084*/ 	.word	0x000000ff
        /*0088*/ 	.word	0x00000000
        /*008c*/ 	.short	0x0100
        /*008e*/ 	.byte	0x08
	.zero		1


	//   ....[1]....
        /*0090*/ 	.word	0x00000260
        /*0094*/ 	.word	0x000000ff
        /*0098*/ 	.word	0x000000b0
        /*009c*/ 	.short	0x0100
        /*009e*/ 	.byte	0x08
	.zero		1


	//   ....[2]....
        /*00a0*/ 	.word	0x00000270
        /*00a4*/ 	.word	0x000000ff
        /*00a8*/ 	.word	0x00000008
        /*00ac*/ 	.short	0x0100
        /*00ae*/ 	.byte	0x08
	.zero		1


	//   ....[3]....
        /*00b0*/ 	.word	0x00000280
        /*00b4*/ 	.word	0x000000ff
        /*00b8*/ 	.word	0x000000b8
        /*00bc*/ 	.short	0x0100
        /*00be*/ 	.byte	0x08
	.zero		1


	//   ....[4]....
        /*00c0*/ 	.word	0x00000290
        /*00c4*/ 	.word	0x000000ff
        /*00c8*/ 	.word	0x00000010
        /*00cc*/ 	.short	0x0100
        /*00ce*/ 	.byte	0x08
	.zero		1


	//   ....[5]....
        /*00d0*/ 	.word	0x000002a0
        /*00d4*/ 	.word	0x000000ff
        /*00d8*/ 	.word	0x000000c0
        /*00dc*/ 	.short	0x0100
        /*00de*/ 	.byte	0x08
	.zero		1


	//   ....[6]....
        /*00e0*/ 	.word	0x000002b0
        /*00e4*/ 	.word	0x000000ff
        /*00e8*/ 	.word	0x00000018
        /*00ec*/ 	.short	0x0100
        /*00ee*/ 	.byte	0x08
	.zero		1


	//   ....[7]....
        /*00f0*/ 	.word	0x000002c0
        /*00f4*/ 	.word	0x000000ff
        /*00f8*/ 	.word	0x000000c8
        /*00fc*/ 	.short	0x0100
        /*00fe*/ 	.byte	0x08
	.zero		1


	//   ....[8]....
        /*0100*/ 	.word	0x000002d0
        /*0104*/ 	.word	0x000000ff
        /*0108*/ 	.word	0x00000020
        /*010c*/ 	.short	0x0100
        /*010e*/ 	.byte	0x08
	.zero		1


	//   ....[9]....
        /*0110*/ 	.word	0x000002e0
        /*0114*/ 	.word	0x000000ff
        /*0118*/ 	.word	0x000000d0
        /*011c*/ 	.short	0x0100
        /*011e*/ 	.byte	0x08
	.zero		1


	//   ....[10]....
        /*0120*/ 	.word	0x000002f0
        /*0124*/ 	.word	0x000000ff
        /*0128*/ 	.word	0x00000028
        /*012c*/ 	.short	0x0100
        /*012e*/ 	.byte	0x08
	.zero		1


	//   ....[11]....
        /*0130*/ 	.word	0x00000300
        /*0134*/ 	.word	0x000000ff
        /*0138*/ 	.word	0x000000d8
        /*013c*/ 	.short	0x0100
        /*013e*/ 	.byte	0x08
	.zero		1


	//   ....[12]....
        /*0140*/ 	.word	0x00000310
        /*0144*/ 	.word	0x000000ff
        /*0148*/ 	.word	0x00000030
        /*014c*/ 	.short	0x0100
        /*014e*/ 	.byte	0x08
	.zero		1


	//   ....[13]....
        /*0150*/ 	.word	0x00000320
        /*0154*/ 	.word	0x000000ff
        /*0158*/ 	.word	0x000000e0
        /*015c*/ 	.short	0x0100
        /*015e*/ 	.byte	0x08
	.zero		1


	//   ....[14]....
        /*0160*/ 	.word	0x00000330
        /*0164*/ 	.word	0x000000ff
        /*0168*/ 	.word	0x00000038
        /*016c*/ 	.short	0x0100
        /*016e*/ 	.byte	0x08
	.zero		1


	//   ....[15]....
        /*0170*/ 	.word	0x00000340
        /*0174*/ 	.word	0x000000ff
        /*0178*/ 	.word	0x000000e8
        /*017c*/ 	.short	0x0100
        /*017e*/ 	.byte	0x08
	.zero		1


	//   ....[16]....
        /*0180*/ 	.word	0x00000350
        /*0184*/ 	.word	0x000000ff
        /*0188*/ 	.word	0x00000040
        /*018c*/ 	.short	0x0100
        /*018e*/ 	.byte	0x08
	.zero		1


	//   ....[17]....
        /*0190*/ 	.word	0x00000360
        /*0194*/ 	.word	0x000000ff
        /*0198*/ 	.word	0x000000f0
        /*019c*/ 	.short	0x0100
        /*019e*/ 	.byte	0x08
	.zero		1


	//   ....[18]....
        /*01a0*/ 	.word	0x00000370
        /*01a4*/ 	.word	0x000000ff
        /*01a8*/ 	.word	0x00000048
        /*01ac*/ 	.short	0x0100
        /*01ae*/ 	.byte	0x08
	.zero		1


	//   ....[19]....
        /*01b0*/ 	.word	0x00000380
        /*01b4*/ 	.word	0x000000ff
        /*01b8*/ 	.word	0x000000f8
        /*01bc*/ 	.short	0x0100
        /*01be*/ 	.byte	0x08
	.zero		1


	//   ....[20]....
        /*01c0*/ 	.word	0x00000390
        /*01c4*/ 	.word	0x000000ff
        /*01c8*/ 	.word	0x00000050
        /*01cc*/ 	.short	0x0100
        /*01ce*/ 	.byte	0x08
	.zero		1


	//   ....[21]....
        /*01d0*/ 	.word	0x000003a0
        /*01d4*/ 	.word	0x000000ff
        /*01d8*/ 	.word	0x00000100
        /*01dc*/ 	.short	0x0100
        /*01de*/ 	.byte	0x08
	.zero		1


	//   ....[22]....
        /*01e0*/ 	.word	0x000003b0
        /*01e4*/ 	.word	0x000000ff
        /*01e8*/ 	.word	0x00000058
        /*01ec*/ 	.short	0x0100
        /*01ee*/ 	.byte	0x08
	.zero		1


	//   ....[23]....
        /*01f0*/ 	.word	0x000003c0
        /*01f4*/ 	.word	0x000000ff
        /*01f8*/ 	.word	0x00000108
        /*01fc*/ 	.short	0x0100
        /*01fe*/ 	.byte	0x08
	.zero		1


	//   ....[24]....
        /*0200*/ 	.word	0x000003d0
        /*0204*/ 	.word	0x000000ff
        /*0208*/ 	.word	0x00000060
        /*020c*/ 	.short	0x0100
        /*020e*/ 	.byte	0x08
	.zero		1


	//   ....[25]....
        /*0210*/ 	.word	0x000003e0
        /*0214*/ 	.word	0x000000ff
        /*0218*/ 	.word	0x00000110
        /*021c*/ 	.short	0x0100
        /*021e*/ 	.byte	0x08
	.zero		1


	//   ....[26]....
        /*0220*/ 	.word	0x000003f0
        /*0224*/ 	.word	0x000000ff
        /*0228*/ 	.word	0x00000068
        /*022c*/ 	.short	0x0100
        /*022e*/ 	.byte	0x08
	.zero		1


	//   ....[27]....
        /*0230*/ 	.word	0x00000400
        /*0234*/ 	.word	0x000000ff
        /*0238*/ 	.word	0x00000118
        /*023c*/ 	.short	0x0100
        /*023e*/ 	.byte	0x08
	.zero		1


	//   ....[28]....
        /*0240*/ 	.word	0x00000410
        /*0244*/ 	.word	0x000000ff
        /*0248*/ 	.word	0x00000070
        /*024c*/ 	.short	0x0100
        /*024e*/ 	.byte	0x08
	.zero		1


	//   ....[29]....
        /*0250*/ 	.word	0x00000420
        /*0254*/ 	.word	0x000000ff
        /*0258*/ 	.word	0x00000120
        /*025c*/ 	.short	0x0100
        /*025e*/ 	.byte	0x08
	.zero		1


	//   ....[30]....
        /*0260*/ 	.word	0x00000430
        /*0264*/ 	.word	0x000000ff
        /*0268*/ 	.word	0x00000078
        /*026c*/ 	.short	0x0100
        /*026e*/ 	.byte	0x08
	.zero		1


	//   ....[31]....
        /*0270*/ 	.word	0x00000440
        /*0274*/ 	.word	0x000000ff
        /*0278*/ 	.word	0x00000128
        /*027c*/ 	.short	0x0100
        /*027e*/ 	.byte	0x08
	.zero		1


	//   ....[32]....
        /*0280*/ 	.word	0x00000450
        /*0284*/ 	.word	0x000000ff
        /*0288*/ 	.word	0x00000080
        /*028c*/ 	.short	0x0100
        /*028e*/ 	.byte	0x08
	.zero		1


	//   ....[33]....
        /*0290*/ 	.word	0x00000460
        /*0294*/ 	.word	0x000000ff
        /*0298*/ 	.word	0x00000130
        /*029c*/ 	.short	0x0100
        /*029e*/ 	.byte	0x08
	.zero		1


	//   ....[34]....
        /*02a0*/ 	.word	0x00000470
        /*02a4*/ 	.word	0x000000ff
        /*02a8*/ 	.word	0x00000088
        /*02ac*/ 	.short	0x0100
        /*02ae*/ 	.byte	0x08
	.zero		1


	//   ....[35]....
        /*02b0*/ 	.word	0x00000480
        /*02b4*/ 	.word	0x000000ff
        /*02b8*/ 	.word	0x00000138
        /*02bc*/ 	.short	0x0100
        /*02be*/ 	.byte	0x08
	.zero		1


	//   ....[36]....
        /*02c0*/ 	.word	0x00000490
        /*02c4*/ 	.word	0x000000ff
        /*02c8*/ 	.word	0x00000090
        /*02cc*/ 	.short	0x0100
        /*02ce*/ 	.byte	0x08
	.zero		1


	//   ....[37]....
        /*02d0*/ 	.word	0x000004a0
        /*02d4*/ 	.word	0x000000ff
        /*02d8*/ 	.word	0x00000140
        /*02dc*/ 	.short	0x0100
        /*02de*/ 	.byte	0x08
	.zero		1


	//   ....[38]....
        /*02e0*/ 	.word	0x000004b0
        /*02e4*/ 	.word	0x000000ff
        /*02e8*/ 	.word	0x00000098
        /*02ec*/ 	.short	0x0100
        /*02ee*/ 	.byte	0x08
	.zero		1


	//   ....[39]....
        /*02f0*/ 	.word	0x000004c0
        /*02f4*/ 	.word	0x000000ff
        /*02f8*/ 	.word	0x00000148
        /*02fc*/ 	.short	0x0100
        /*02fe*/ 	.byte	0x08
	.zero		1


	//   ....[40]....
        /*0300*/ 	.word	0x000004d0
        /*0304*/ 	.word	0x000000ff
        /*0308*/ 	.word	0x000000a0
        /*030c*/ 	.short	0x0100
        /*030e*/ 	.byte	0x08
	.zero		1


	//   ....[41]....
        /*0310*/ 	.word	0x000004e0
        /*0314*/ 	.word	0x000000ff
        /*0318*/ 	.word	0x00000150
        /*031c*/ 	.short	0x0100
        /*031e*/ 	.byte	0x08
	.zero		1


	//   ....[42]....
        /*0320*/ 	.word	0x000004f0
        /*0324*/ 	.word	0x000000ff
        /*0328*/ 	.word	0x000000a8
        /*032c*/ 	.short	0x0100
        /*032e*/ 	.byte	0x08
	.zero		1


	//   ....[43]....
        /*0330*/ 	.word	0x00000500
        /*0334*/ 	.word	0x000000ff
        /*0338*/ 	.word	0x00000158
        /*033c*/ 	.short	0x0100
        /*033e*/ 	.byte	0x08
	.zero		1


	//   ....[44]....
        /*0340*/ 	.word	0x000007b0
        /*0344*/ 	.word	0x000000ff
        /*0348*/ 	.word	0x00000170
        /*034c*/ 	.short	0x0100
        /*034e*/ 	.byte	0x06
	.zero		1


	//   ....[45]....
        /*0350*/ 	.word	0x00000810
        /*0354*/ 	.word	0x000000ff
        /*0358*/ 	.word	0x00000178
        /*035c*/ 	.short	0x0100
        /*035e*/ 	.byte	0x06
	.zero		1


	//   ....[46]....
        /*0360*/ 	.word	0x00001450
        /*0364*/ 	.word	0x00000003
        /*0368*/ 	.word	0x00000000
        /*036c*/ 	.short	0x010a
        /*036e*/ 	.byte	0x3f
	.zero		1


	//   ....[47]....
        /*0370*/ 	.word	0x00001490
        /*0374*/ 	.word	0x00000003
        /*0378*/ 	.word	0x00000000
        /*037c*/ 	.short	0x010a
        /*037e*/ 	.byte	0x3f
	.zero		1


	//   ....[48]....
        /*0380*/ 	.word	0x00001730
        /*0384*/ 	.word	0x000000ff
        /*0388*/ 	.word	0x00000000
        /*038c*/ 	.short	0x010a
        /*038e*/ 	.byte	0x04
	.zero		1


	//   ....[49]....
        /*0390*/ 	.word	0x00001770
        /*0394*/ 	.word	0x000000ff
        /*0398*/ 	.word	0x00000000
        /*039c*/ 	.short	0x010a
        /*039e*/ 	.byte	0x04
	.zero		1


	//   ....[50]....
        /*03a0*/ 	.word	0x000018d0
        /*03a4*/ 	.word	0x000000ff
        /*03a8*/ 	.word	0x00000000
        /*03ac*/ 	.short	0x0101
        /*03ae*/ 	.byte	0x04
	.zero		1


	//   ....[51]....
        /*03b0*/ 	.word	0x00001ad0
        /*03b4*/ 	.word	0x000000ff
        /*03b8*/ 	.word	0x00000000
        /*03bc*/ 	.short	0x0101
        /*03be*/ 	.byte	0x06
	.zero		1


	//   ....[52]....
        /*03c0*/ 	.word	0x00004070
        /*03c4*/ 	.word	0x0000000e
        /*03c8*/ 	.word	0x000000b0
        /*03cc*/ 	.short	0x010a
        /*03ce*/ 	.byte	0x3f
	.zero		1


	//   ....[53]....
        /*03d0*/ 	.word	0x00004400
        /*03d4*/ 	.word	0x00000003
        /*03d8*/ 	.word	0x00000178
        /*03dc*/ 	.short	0x0101
        /*03de*/ 	.byte	0x3f
	.zero		1


	//   ....[54]....
        /*03e0*/ 	.word	0x00004b50
        /*03e4*/ 	.word	0x00000007
        /*03e8*/ 	.word	0x00000000
        /*03ec*/ 	.short	0x010a
        /*03ee*/ 	.byte	0x3f
	.zero		1


	//   ....[55]....
        /*03f0*/ 	.word	0x00004bd0
        /*03f4*/ 	.word	0x00000008
        /*03f8*/ 	.word	0x00000000
        /*03fc*/ 	.short	0x010a
        /*03fe*/ 	.byte	0x3f
	.zero		1


	//   ....[56]....
        /*0400*/ 	.word	0x00004c60
        /*0404*/ 	.word	0x00000009
        /*0408*/ 	.word	0x00000000
        /*040c*/ 	.short	0x010a
        /*040e*/ 	.byte	0x3f
	.zero		1


	//   ....[57]....
        /*0410*/ 	.word	0x00004cf0
        /*0414*/ 	.word	0x00000008
        /*0418*/ 	.word	0x00000000
        /*041c*/ 	.short	0x010a
        /*041e*/ 	.byte	0x3f
	.zero		1


	//   ....[58]....
        /*0420*/ 	.word	0x00004d80
        /*0424*/ 	.word	0x00000009
        /*0428*/ 	.word	0x00000000
        /*042c*/ 	.short	0x010a
        /*042e*/ 	.byte	0x3f
	.zero		1


	//   ....[59]....
        /*0430*/ 	.word	0x00004e10
        /*0434*/ 	.word	0x00000008
        /*0438*/ 	.word	0x00000000
        /*043c*/ 	.short	0x010a
        /*043e*/ 	.byte	0x3f
	.zero		1


	//   ....[60]....
        /*0440*/ 	.word	0x00004ea0
        /*0444*/ 	.word	0x00000009
        /*0448*/ 	.word	0x00000000
        /*044c*/ 	.short	0x010a
        /*044e*/ 	.byte	0x3f
	.zero		1


	//   ....[61]....
        /*0450*/ 	.word	0x00004f30
        /*0454*/ 	.word	0x00000008
        /*0458*/ 	.word	0x00000000
        /*045c*/ 	.short	0x010a
        /*045e*/ 	.byte	0x3f
	.zero		1


	//   ....[62]....
        /*0460*/ 	.word	0x00004fc0
        /*0464*/ 	.word	0x00000009
        /*0468*/ 	.word	0x00000000
        /*046c*/ 	.short	0x010a
        /*046e*/ 	.byte	0x3f
	.zero		1


	//   ....[63]....
        /*0470*/ 	.word	0x00005050
        /*0474*/ 	.word	0x00000008
        /*0478*/ 	.word	0x00000000
        /*047c*/ 	.short	0x010a
        /*047e*/ 	.byte	0x3f
	.zero		1


	//   ....[64]....
        /*0480*/ 	.word	0x000050e0
        /*0484*/ 	.word	0x00000009
        /*0488*/ 	.word	0x00000000
        /*048c*/ 	.short	0x010a
        /*048e*/ 	.byte	0x3f
	.zero		1


	//   ....[65]....
        /*0490*/ 	.word	0x00005170
        /*0494*/ 	.word	0x00000008
        /*0498*/ 	.word	0x00000000
        /*049c*/ 	.short	0x010a
        /*049e*/ 	.byte	0x3f
	.zero		1


	//   ....[66]....
        /*04a0*/ 	.word	0x00005200
        /*04a4*/ 	.word	0x00000009
        /*04a8*/ 	.word	0x00000000
        /*04ac*/ 	.short	0x010a
        /*04ae*/ 	.byte	0x3f
	.zero		1


	//   ....[67]....
        /*04b0*/ 	.word	0x00005290
        /*04b4*/ 	.word	0x00000008
        /*04b8*/ 	.word	0x00000000
        /*04bc*/ 	.short	0x010a
        /*04be*/ 	.byte	0x3f
	.zero		1


	//   ....[68]....
        /*04c0*/ 	.word	0x00005320
        /*04c4*/ 	.word	0x00000009
        /*04c8*/ 	.word	0x00000000
        /*04cc*/ 	.short	0x010a
        /*04ce*/ 	.byte	0x3f
	.zero		1


	//   ....[69]....
        /*04d0*/ 	.word	0x000053b0
        /*04d4*/ 	.word	0x00000008
        /*04d8*/ 	.word	0x00000000
        /*04dc*/ 	.short	0x010a
        /*04de*/ 	.byte	0x3f
	.zero		1


	//   ....[70]....
        /*04e0*/ 	.word	0x00005440
        /*04e4*/ 	.word	0x00000009
        /*04e8*/ 	.word	0x00000000
        /*04ec*/ 	.short	0x010a
        /*04ee*/ 	.byte	0x3f
	.zero		1


	//   ....[71]....
        /*04f0*/ 	.word	0x000054d0
        /*04f4*/ 	.word	0x00000008
        /*04f8*/ 	.word	0x00000000
        /*04fc*/ 	.short	0x010a
        /*04fe*/ 	.byte	0x3f
	.zero		1


	//   ....[72]....
        /*0500*/ 	.word	0x00005560
        /*0504*/ 	.word	0x00000009
        /*0508*/ 	.word	0x00000000
        /*050c*/ 	.short	0x010a
        /*050e*/ 	.byte	0x3f
	.zero		1


	//   ....[73]....
        /*0510*/ 	.word	0x000055f0
        /*0514*/ 	.word	0x00000008
        /*0518*/ 	.word	0x00000000
        /*051c*/ 	.short	0x010a
        /*051e*/ 	.byte	0x3f
	.zero		1


	//   ....[74]....
        /*0520*/ 	.word	0x00005680
        /*0524*/ 	.word	0x0000000b
        /*0528*/ 	.word	0x00000000
        /*052c*/ 	.short	0x010a
        /*052e*/ 	.byte	0x3f
	.zero		1


	//   ....[75]....
        /*0530*/ 	.word	0x00005710
        /*0534*/ 	.word	0x00000003
        /*0538*/ 	.word	0x00000000
        /*053c*/ 	.short	0x010a
        /*053e*/ 	.byte	0x3f
	.zero		1


	//   ....[76]....
        /*0540*/ 	.word	0x00005770
        /*0544*/ 	.word	0x00000003
        /*0548*/ 	.word	0x00000000
        /*054c*/ 	.short	0x010a
        /*054e*/ 	.byte	0x3f
	.zero		1


	//   ....[77]....
        /*0550*/ 	.word	0x000057d0
        /*0554*/ 	.word	0x00000004
        /*0558*/ 	.word	0x00000000
        /*055c*/ 	.short	0x010a
        /*055e*/ 	.byte	0x3f
	.zero		1


	//   ....[78]....
        /*0560*/ 	.word	0x000058a0
        /*0564*/ 	.word	0x0000000e
        /*0568*/ 	.word	0x000000b0
        /*056c*/ 	.short	0x010a
        /*056e*/ 	.byte	0x3f
	.zero		1


	//   ....[79]....
        /*0570*/ 	.word	0x00005970
        /*0574*/ 	.word	0x00000007
        /*0578*/ 	.word	0x00000000
        /*057c*/ 	.short	0x010a
        /*057e*/ 	.byte	0x3f
	.zero		1


	//   ....[80]....
        /*0580*/ 	.word	0x000059c0
        /*0584*/ 	.word	0x00000008
        /*0588*/ 	.word	0x00000000
        /*058c*/ 	.short	0x010a
        /*058e*/ 	.byte	0x3f
	.zero		1


	//   ....[81]....
        /*0590*/ 	.word	0x00005a10
        /*0594*/ 	.word	0x00000009
        /*0598*/ 	.word	0x00000000
        /*059c*/ 	.short	0x010a
        /*059e*/ 	.byte	0x3f
	.zero		1


	//   ....[82]....
        /*05a0*/ 	.word	0x00005a60
        /*05a4*/ 	.word	0x00000008
        /*05a8*/ 	.word	0x00000000
        /*05ac*/ 	.short	0x010a
        /*05ae*/ 	.byte	0x3f
	.zero		1


	//   ....[83]....
        /*05b0*/ 	.word	0x00005ab0
        /*05b4*/ 	.word	0x00000009
        /*05b8*/ 	.word	0x00000000
        /*05bc*/ 	.short	0x010a
        /*05be*/ 	.byte	0x3f
	.zero		1


	//   ....[84]....
        /*05c0*/ 	.word	0x00005b00
        /*05c4*/ 	.word	0x00000008
        /*05c8*/ 	.word	0x00000000
        /*05cc*/ 	.short	0x010a
        /*05ce*/ 	.byte	0x3f
	.zero		1


	//   ....[85]....
        /*05d0*/ 	.word	0x00005b50
        /*05d4*/ 	.word	0x00000009
        /*05d8*/ 	.word	0x00000000
        /*05dc*/ 	.short	0x010a
        /*05de*/ 	.byte	0x3f
	.zero		1


	//   ....[86]....
        /*05e0*/ 	.word	0x00005ba0
        /*05e4*/ 	.word	0x00000008
        /*05e8*/ 	.word	0x00000000
        /*05ec*/ 	.short	0x010a
        /*05ee*/ 	.byte	0x3f
	.zero		1


	//   ....[87]....
        /*05f0*/ 	.word	0x00005bf0
        /*05f4*/ 	.word	0x00000009
        /*05f8*/ 	.word	0x00000000
        /*05fc*/ 	.short	0x010a
        /*05fe*/ 	.byte	0x3f
	.zero		1


	//   ....[88]....
        /*0600*/ 	.word	0x00005c40
        /*0604*/ 	.word	0x00000008
        /*0608*/ 	.word	0x00000000
        /*060c*/ 	.short	0x010a
        /*060e*/ 	.byte	0x3f
	.zero		1


	//   ....[89]....
        /*0610*/ 	.word	0x00005c90
        /*0614*/ 	.word	0x00000009
        /*0618*/ 	.word	0x00000000
        /*061c*/ 	.short	0x010a
        /*061e*/ 	.byte	0x3f
	.zero		1


	//   ....[90]....
        /*0620*/ 	.word	0x00005ce0
        /*0624*/ 	.word	0x00000008
        /*0628*/ 	.word	0x00000000
        /*062c*/ 	.short	0x010a
        /*062e*/ 	.byte	0x3f
	.zero		1


	//   ....[91]....
        /*0630*/ 	.word	0x00005d30
        /*0634*/ 	.word	0x00000009
        /*0638*/ 	.word	0x00000000
        /*063c*/ 	.short	0x010a
        /*063e*/ 	.byte	0x3f
	.zero		1


	//   ....[92]....
        /*0640*/ 	.word	0x00005d80
        /*0644*/ 	.word	0x00000008
        /*0648*/ 	.word	0x00000000
        /*064c*/ 	.short	0x010a
        /*064e*/ 	.byte	0x3f
	.zero		1


	//   ....[93]....
        /*0650*/ 	.word	0x00005dd0
        /*0654*/ 	.word	0x00000009
        /*0658*/ 	.word	0x00000000
        /*065c*/ 	.short	0x010a
        /*065e*/ 	.byte	0x3f
	.zero		1


	//   ....[94]....
        /*0660*/ 	.word	0x00005e20
        /*0664*/ 	.word	0x00000008
        /*0668*/ 	.word	0x00000000
        /*066c*/ 	.short	0x010a
        /*066e*/ 	.byte	0x3f
	.zero		1


	//   ....[95]....
        /*0670*/ 	.word	0x00005e70
        /*0674*/ 	.word	0x00000009
        /*0678*/ 	.word	0x00000000
        /*067c*/ 	.short	0x010a
        /*067e*/ 	.byte	0x3f
	.zero		1


	//   ....[96]....
        /*0680*/ 	.word	0x00005ec0
        /*0684*/ 	.word	0x00000008
        /*0688*/ 	.word	0x00000000
        /*068c*/ 	.short	0x010a
        /*068e*/ 	.byte	0x3f
	.zero		1


	//   ....[97]....
        /*0690*/ 	.word	0x00005f10
        /*0694*/ 	.word	0x00000009
        /*0698*/ 	.word	0x00000000
        /*069c*/ 	.short	0x010a
        /*069e*/ 	.byte	0x3f
	.zero		1


	//   ....[98]....
        /*06a0*/ 	.word	0x00005f60
        /*06a4*/ 	.word	0x00000008
        /*06a8*/ 	.word	0x00000000
        /*06ac*/ 	.short	0x010a
        /*06ae*/ 	.byte	0x3f
	.zero		1


	//   ....[99]....
        /*06b0*/ 	.word	0x00005fb0
        /*06b4*/ 	.word	0x0000000b
        /*06b8*/ 	.word	0x00000000
        /*06bc*/ 	.short	0x010a
        /*06be*/ 	.byte	0x3f
	.zero		1


	//----- nvinfo : EIATTR_NUM_MBARRIERS
	.align		4
.L_35:
        /*06c0*/ 	.byte	0x03, 0x38
        /*06c2*/ 	.short	0x002e


	//----- nvinfo : EIATTR_EXIT_INSTR_OFFSETS
	.align		4
        /*06c4*/ 	.byte	0x04, 0x1c
        /*06c6*/ 	.short	(.L_37 - .L_36)


	//   ....[0]....
.L_36:
        /*06c8*/ 	.word	0x00000860


	//   ....[1]....
        /*06cc*/ 	.word	0x00001140


	//   ....[2]....
        /*06d0*/ 	.word	0x000036f0


	//   ....[3]....
        /*06d4*/ 	.word	0x00003d40


	//   ....[4]....
        /*06d8*/ 	.word	0x00005760


	//----- nvinfo : EIATTR_MAX_THREADS
	.align		4
.L_37:
        /*06dc*/ 	.byte	0x04, 0x05
        /*06de*/ 	.short	(.L_39 - .L_38)
.L_38:
        /*06e0*/ 	.word	0x00000180
        /*06e4*/ 	.word	0x00000001
        /*06e8*/ 	.word	0x00000001


	//----- nvinfo : EIATTR_CRS_STACK_SIZE
	.align		4
.L_39:
        /*06ec*/ 	.byte	0x04, 0x1e
        /*06ee*/ 	.short	(.L_41 - .L_40)
.L_40:
        /*06f0*/ 	.word	0x00000000


	//----- nvinfo : EIATTR_CBANK_PARAM_SIZE
	.align		4
.L_41:
        /*06f4*/ 	.byte	0x03, 0x19
        /*06f6*/ 	.short	0x0470


	//----- nvinfo : EIATTR_PARAM_CBANK
	.align		4
        /*06f8*/ 	.byte	0x04, 0x0a
        /*06fa*/ 	.short	(.L_43 - .L_42)
	.align		4
.L_42:
        /*06fc*/ 	.word	index@(.nv.constant0._ZN7cutlass13device_kernelINS_4gemm6kernel13GemmUniversalIN4cute5tupleIJiiiiEEENS1_10collective13CollectiveMmaINS1_34MainloopSm90TmaGmmaWarpSpecializedILi22ENS5_IJNS4_1CILi1EEESB_SB_EEENS1_35KernelTmaWarpSpecializedCooperativeEEENS5_IJNSA_ILi128EEENSA_ILi32EEESG_EEENS_10bfloat16_tENS5_IJlSB_lEEESI_SJ_NS4_8TiledMMAINS4_8MMA_AtomIJNS4_4SM904GMMA27MMA_64x32x16_F32BF16BF16_SSILNSN_5MajorE0ELSP_0ELNSN_7ScaleInE1ELSQ_1EEEEEENS4_6LayoutINS5_IJNSA_ILi2EEESB_SB_EEENS5_IJSB_NSA_ILi0EEESW_EEEEENS5_IJNS4_10UnderscoreESZ_SZ_EEEEENS4_13SM90_TMA_LOADENS4_14ComposedLayoutINS4_7SwizzleILi2ELi4ELi3EEENS4_18smem_ptr_flag_bitsILi16EEENST_INS5_IJNSA_ILi8EEESG_EEENS5_IJSG_SB_EEEEEEEvNS4_8identityES12_S1C_vS1D_EENS_8epilogue10collective6detail29Sm90TmaWarpSpecializedAdapterINS1G_15DefaultEpilogueISI_SJ_SJ_NS1F_6thread17LinearCombinationISI_Li1EffLNS1K_9ScaleType4KindE0ELNS_15FloatRoundStyleE2ESI_EENS1_15EpilogueDefaultEEEEEvvEEEEvNT_6ParamsE)
        /*0700*/ 	.short	0x0210
        /*0702*/ 	.short	0x0470


	//----- nvinfo : EIATTR_SW_WAR
	.align		4
.L_43:
        /*0704*/ 	.byte	0x04, 0x36
        /*0706*/ 	.short	(.L_45 - .L_44)
.L_44:
        /*0708*/ 	.word	0x00000008
.L_45:


//--------------------- .nv.callgraph             --------------------------
	.section	.nv.callgraph,"",@"SHT_CUDA_CALLGRAPH"
	.align	4
	.sectionentsize	8
	.align		4
        /*0000*/ 	.word	0x00000000
	.align		4
        /*0004*/ 	.word	0xffffffff
	.align		4
        /*0008*/ 	.word	index@(_ZN7cutlass13device_kernelINS_4gemm6kernel13GemmUniversalIN4cute5tupleIJiiiiEEENS1_10collective13CollectiveMmaINS1_34MainloopSm90TmaGmmaWarpSpecializedILi22ENS5_IJNS4_1CILi1EEESB_SB_EEENS1_35KernelTmaWarpSpecializedCooperativeEEENS5_IJNSA_ILi128EEENSA_ILi32EEESG_EEENS_10bfloat16_tENS5_IJlSB_lEEESI_SJ_NS4_8TiledMMAINS4_8MMA_AtomIJNS4_4SM904GMMA27MMA_64x32x16_F32BF16BF16_SSILNSN_5MajorE0ELSP_0ELNSN_7ScaleInE1ELSQ_1EEEEEENS4_6LayoutINS5_IJNSA_ILi2EEESB_SB_EEENS5_IJSB_NSA_ILi0EEESW_EEEEENS5_IJNS4_10UnderscoreESZ_SZ_EEEEENS4_13SM90_TMA_LOADENS4_14ComposedLayoutINS4_7SwizzleILi2ELi4ELi3EEENS4_18smem_ptr_flag_bitsILi16EEENST_INS5_IJNSA_ILi8EEESG_EEENS5_IJSG_SB_EEEEEEEvNS4_8identityES12_S1C_vS1D_EENS_8epilogue10collective6detail29Sm90TmaWarpSpecializedAdapterINS1G_15DefaultEpilogueISI_SJ_SJ_NS1F_6thread17LinearCombinationISI_Li1EffLNS1K_9ScaleType4KindE0ELNS_15FloatRoundStyleE2ESI_EENS1_15EpilogueDefaultEEEEEvvEEEEvNT_6ParamsE)
	.align		4
        /*000c*/ 	.word	index@(__assertfail)
	.align		4
        /*0010*/ 	.word	0x00000000
	.align		4
        /*0014*/ 	.word	0xfffffffe
	.align		4
        /*0018*/ 	.word	0x00000000
	.align		4
        /*001c*/ 	.word	0xfffffffd
	.align		4
        /*0020*/ 	.word	0x00000000
	.align		4
        /*0024*/ 	.word	0xfffffffc


//--------------------- .nv.constant4             --------------------------
	.section	.nv.constant4,"a",@progbits
	.align	8
	.align		8
.nv.constant4:
        /*0000*/ 	.dword	__assertfail
	.align		8
        /*0008*/ 	.dword	__unnamed_1
	.align		8
        /*0010*/ 	.dword	_ZN39_INTERNAL_7182756d_4_k_cu_d2f1ac6b_49184cuda3std3__45__cpo5beginE
	.align		8
        /*0018*/ 	.dword	_ZN39_INTERNAL_7182756d_4_k_cu_d2f1ac6b_49184cuda3std3__45__cpo3endE
	.align		8
        /*0020*/ 	.dword	_ZN39_INTERNAL_7182756d_4_k_cu_d2f1ac6b_49184cuda3std3__45__cpo6cbeginE
	.align		8
        /*0028*/ 	.dword	_ZN39_INTERNAL_7182756d_4_k_cu_d2f1ac6b_49184cuda3std3__45__cpo4cendE
	.align		8
        /*0030*/ 	.dword	_ZN39_INTERNAL_7182756d_4_k_cu_d2f1ac6b_49184cuda3std3__441_GLOBAL__N__7182756d_4_k_cu_d2f1ac6b_49186ignoreE
	.align		8
        /*0038*/ 	.dword	_ZN39_INTERNAL_7182756d_4_k_cu_d2f1ac6b_49184cuda3std3__419piecewise_constructE
	.align		8
        /*0040*/ 	.dword	_ZN39_INTERNAL_7182756d_4_k_cu_d2f1ac6b_49184cuda3std3__48in_placeE
	.align		8
        /*0048*/ 	.dword	_ZN39_INTERNAL_7182756d_4_k_cu_d2f1ac6b_49184cuda3std6ranges3__45__cpo4swapE
	.align		8
        /*0050*/ 	.dword	_ZN39_INTERNAL_7182756d_4_k_cu_d2f1ac6b_49184cuda3std6ranges3__45__cpo9iter_moveE
	.align		8
        /*0058*/ 	.dword	_ZN39_INTERNAL_7182756d_4_k_cu_d2f1ac6b_49184cute7productE
	.align		8
        /*0060*/ 	.dword	_ZN39_INTERNAL_7182756d_4_k_cu_d2f1ac6b_49184cute1_E
	.align		8
        /*0068*/ 	.dword	$str$22
	.align		8
        /*0070*/ 	.dword	$str$23


//--------------------- .text._ZN7cutlass13device_kernelINS_4gemm6kernel13GemmUniversalIN4cute5tupleIJiiiiEEENS1_10collective13CollectiveMmaINS1_34MainloopSm90TmaGmmaWarpSpecializedILi22ENS5_IJNS4_1CILi1EEESB_SB_EEENS1_35KernelTmaWarpSpecializedCooperativeEEENS5_IJNSA_ILi128EEENSA_ILi32EEESG_EEENS_10bfloat16_tENS5_IJlSB_lEEESI_SJ_NS4_8TiledMMAINS4_8MMA_AtomIJNS4_4SM904GMMA27MMA_64x32x16_F32BF16BF16_SSILNSN_5MajorE0ELSP_0ELNSN_7ScaleInE1ELSQ_1EEEEEENS4_6LayoutINS5_IJNSA_ILi2EEESB_SB_EEENS5_IJSB_NSA_ILi0EEESW_EEEEENS5_IJNS4_10UnderscoreESZ_SZ_EEEEENS4_13SM90_TMA_LOADENS4_14ComposedLayoutINS4_7SwizzleILi2ELi4ELi3EEENS4_18smem_ptr_flag_bitsILi16EEENST_INS5_IJNSA_ILi8EEESG_EEENS5_IJSG_SB_EEEEEEEvNS4_8identityES12_S1C_vS1D_EENS_8epilogue10collective6detail29Sm90TmaWarpSpecializedAdapterINS1G_15DefaultEpilogueISI_SJ_SJ_NS1F_6thread17LinearCombinationISI_Li1EffLNS1K_9ScaleType4KindE0ELNS_15FloatRoundStyleE2ESI_EENS1_15EpilogueDefaultEEEEEvvEEEEvNT_6ParamsE --------------------------
	.section	.text._ZN7cutlass13device_kernelINS_4gemm6kernel13GemmUniversalIN4cute5tupleIJiiiiEEENS1_10collective13CollectiveMmaINS1_34MainloopSm90TmaGmmaWarpSpecializedILi22ENS5_IJNS4_1CILi1EEESB_SB_EEENS1_35KernelTmaWarpSpecializedCooperativeEEENS5_IJNSA_ILi128EEENSA_ILi32EEESG_EEENS_10bfloat16_tENS5_IJlSB_lEEESI_SJ_NS4_8TiledMMAINS4_8MMA_AtomIJNS4_4SM904GMMA27MMA_64x32x16_F32BF16BF16_SSILNSN_5MajorE0ELSP_0ELNSN_7ScaleInE1ELSQ_1EEEEEENS4_6LayoutINS5_IJNSA_ILi2EEESB_SB_EEENS5_IJSB_NSA_ILi0EEESW_EEEEENS5_IJNS4_10UnderscoreESZ_SZ_EEEEENS4_13SM90_TMA_LOADENS4_14ComposedLayoutINS4_7SwizzleILi2ELi4ELi3EEENS4_18smem_ptr_flag_bitsILi16EEENST_INS5_IJNSA_ILi8EEESG_EEENS5_IJSG_SB_EEEEEEEvNS4_8identityES12_S1C_vS1D_EENS_8epilogue10collective6detail29Sm90TmaWarpSpecializedAdapterINS1G_15DefaultEpilogueISI_SJ_SJ_NS1F_6thread17LinearCombinationISI_Li1EffLNS1K_9ScaleType4KindE0ELNS_15FloatRoundStyleE2ESI_EENS1_15EpilogueDefaultEEEEEvvEEEEvNT_6ParamsE,"ax",@progbits
	.align	128
.text._ZN7cutlass13device_kernelINS_4gemm6kernel13GemmUniversalIN4cute5tupleIJiiiiEEENS1_10collective13CollectiveMmaINS1_34MainloopSm90TmaGmmaWarpSpecializedILi22ENS5_IJNS4_1CILi1EEESB_SB_EEENS1_35KernelTmaWarpSpecializedCooperativeEEENS5_IJNSA_ILi128EEENSA_ILi32EEESG_EEENS_10bfloat16_tENS5_IJlSB_lEEESI_SJ_NS4_8TiledMMAINS4_8MMA_AtomIJNS4_4SM904GMMA27MMA_64x32x16_F32BF16BF16_SSILNSN_5MajorE0ELSP_0ELNSN_7ScaleInE1ELSQ_1EEEEEENS4_6LayoutINS5_IJNSA_ILi2EEESB_SB_EEENS5_IJSB_NSA_ILi0EEESW_EEEEENS5_IJNS4_10UnderscoreESZ_SZ_EEEEENS4_13SM90_TMA_LOADENS4_14ComposedLayoutINS4_7SwizzleILi2ELi4ELi3EEENS4_18smem_ptr_flag_bitsILi16EEENST_INS5_IJNSA_ILi8EEESG_EEENS5_IJSG_SB_EEEEEEEvNS4_8identityES12_S1C_vS1D_EENS_8epilogue10collective6detail29Sm90TmaWarpSpecializedAdapterINS1G_15DefaultEpilogueISI_SJ_SJ_NS1F_6thread17LinearCombinationISI_Li1EffLNS1K_9ScaleType4KindE0ELNS_15FloatRoundStyleE2ESI_EENS1_15EpilogueDefaultEEEEEvvEEEEvNT_6ParamsE:
        .type           _ZN7cutlass13device_kernelINS_4gemm6kernel13GemmUniversalIN4cute5tupleIJiiiiEEENS1_10collective13CollectiveMmaINS1_34MainloopSm90TmaGmmaWarpSpecializedILi22ENS5_IJNS4_1CILi1EEESB_SB_EEENS1_35KernelTmaWarpSpecializedCooperativeEEENS5_IJNSA_ILi128EEENSA_ILi32EEESG_EEENS_10bfloat16_tENS5_IJlSB_lEEESI_SJ_NS4_8TiledMMAINS4_8MMA_AtomIJNS4_4SM904GMMA27MMA_64x32x16_F32BF16BF16_SSILNSN_5MajorE0ELSP_0ELNSN_7ScaleInE1ELSQ_1EEEEEENS4_6LayoutINS5_IJNSA_ILi2EEESB_SB_EEENS5_IJSB_NSA_ILi0EEESW_EEEEENS5_IJNS4_10UnderscoreESZ_SZ_EEEEENS4_13SM90_TMA_LOADENS4_14ComposedLayoutINS4_7SwizzleILi2ELi4ELi3EEENS4_18smem_ptr_flag_bitsILi16EEENST_INS5_IJNSA_ILi8EEESG_EEENS5_IJSG_SB_EEEEEEEvNS4_8identityES12_S1C_vS1D_EENS_8epilogue10collective6detail29Sm90TmaWarpSpecializedAdapterINS1G_15DefaultEpilogueISI_SJ_SJ_NS1F_6thread17LinearCombinationISI_Li1EffLNS1K_9ScaleType4KindE0ELNS_15FloatRoundStyleE2ESI_EENS1_15EpilogueDefaultEEEEEvvEEEEvNT_6ParamsE,@function
        .size           _ZN7cutlass13device_kernelINS_4gemm6kernel13GemmUniversalIN4cute5tupleIJiiiiEEENS1_10collective13CollectiveMmaINS1_34MainloopSm90TmaGmmaWarpSpecializedILi22ENS5_IJNS4_1CILi1EEESB_SB_EEENS1_35KernelTmaWarpSpecializedCooperativeEEENS5_IJNSA_ILi128EEENSA_ILi32EEESG_EEENS_10bfloat16_tENS5_IJlSB_lEEESI_SJ_NS4_8TiledMMAINS4_8MMA_AtomIJNS4_4SM904GMMA27MMA_64x32x16_F32BF16BF16_SSILNSN_5MajorE0ELSP_0ELNSN_7ScaleInE1ELSQ_1EEEEEENS4_6LayoutINS5_IJNSA_ILi2EEESB_SB_EEENS5_IJSB_NSA_ILi0EEESW_EEEEENS5_IJNS4_10UnderscoreESZ_SZ_EEEEENS4_13SM90_TMA_LOADENS4_14ComposedLayoutINS4_7SwizzleILi2ELi4ELi3EEENS4_18smem_ptr_flag_bitsILi16EEENST_INS5_IJNSA_ILi8EEESG_EEENS5_IJSG_SB_EEEEEEEvNS4_8identityES12_S1C_vS1D_EENS_8epilogue10collective6detail29Sm90TmaWarpSpecializedAdapterINS1G_15DefaultEpilogueISI_SJ_SJ_NS1F_6thread17LinearCombinationISI_Li1EffLNS1K_9ScaleType4KindE0ELNS_15FloatRoundStyleE2ESI_EENS1_15EpilogueDefaultEEEEEvvEEEEvNT_6ParamsE,(.L_x_135 - _ZN7cutlass13device_kernelINS_4gemm6kernel13GemmUniversalIN4cute5tupleIJiiiiEEENS1_10collective13CollectiveMmaINS1_34MainloopSm90TmaGmmaWarpSpecializedILi22ENS5_IJNS4_1CILi1EEESB_SB_EEENS1_35KernelTmaWarpSpecializedCooperativeEEENS5_IJNSA_ILi128EEENSA_ILi32EEESG_EEENS_10bfloat16_tENS5_IJlSB_lEEESI_SJ_NS4_8TiledMMAINS4_8MMA_AtomIJNS4_4SM904GMMA27MMA_64x32x16_F32BF16BF16_SSILNSN_5MajorE0ELSP_0ELNSN_7ScaleInE1ELSQ_1EEEEEENS4_6LayoutINS5_IJNSA_ILi2EEESB_SB_EEENS5_IJSB_NSA_ILi0EEESW_EEEEENS5_IJNS4_10UnderscoreESZ_SZ_EEEEENS4_13SM90_TMA_LOADENS4_14ComposedLayoutINS4_7SwizzleILi2ELi4ELi3EEENS4_18smem_ptr_flag_bitsILi16EEENST_INS5_IJNSA_ILi8EEESG_EEENS5_IJSG_SB_EEEEEEEvNS4_8identityES12_S1C_vS1D_EENS_8epilogue10collective6detail29Sm90TmaWarpSpecializedAdapterINS1G_15DefaultEpilogueISI_SJ_SJ_NS1F_6thread17LinearCombinationISI_Li1EffLNS1K_9ScaleType4KindE0ELNS_15FloatRoundStyleE2ESI_EENS1_15EpilogueDefaultEEEEEvvEEEEvNT_6ParamsE)
        .other          _ZN7cutlass13device_kernelINS_4gemm6kernel13GemmUniversalIN4cute5tupleIJiiiiEEENS1_10collective13CollectiveMmaINS1_34MainloopSm90TmaGmmaWarpSpecializedILi22ENS5_IJNS4_1CILi1EEESB_SB_EEENS1_35KernelTmaWarpSpecializedCooperativeEEENS5_IJNSA_ILi128EEENSA_ILi32EEESG_EEENS_10bfloat16_tENS5_IJlSB_lEEESI_SJ_NS4_8TiledMMAINS4_8MMA_AtomIJNS4_4SM904GMMA27MMA_64x32x16_F32BF16BF16_SSILNSN_5MajorE0ELSP_0ELNSN_7ScaleInE1ELSQ_1EEEEEENS4_6LayoutINS5_IJNSA_ILi2EEESB_SB_EEENS5_IJSB_NSA_ILi0EEESW_EEEEENS5_IJNS4_10UnderscoreESZ_SZ_EEEEENS4_13SM90_TMA_LOADENS4_14ComposedLayoutINS4_7SwizzleILi2ELi4ELi3EEENS4_18smem_ptr_flag_bitsILi16EEENST_INS5_IJNSA_ILi8EEESG_EEENS5_IJSG_SB_EEEEEEEvNS4_8identityES12_S1C_vS1D_EENS_8epilogue10collective6detail29Sm90TmaWarpSpecializedAdapterINS1G_15DefaultEpilogueISI_SJ_SJ_NS1F_6thread17LinearCombinationISI_Li1EffLNS1K_9ScaleType4KindE0ELNS_15FloatRoundStyleE2ESI_EENS1_15EpilogueDefaultEEEEEvvEEEEvNT_6ParamsE,@"STO_CUDA_ENTRY STV_DEFAULT"
_ZN7cutlass13device_kernelINS_4gemm6kernel13GemmUniversalIN4cute5tupleIJiiiiEEENS1_10collective13CollectiveMmaINS1_34MainloopSm90TmaGmmaWarpSpecializedILi22ENS5_IJNS4_1CILi1EEESB_SB_EEENS1_35KernelTmaWarpSpecializedCooperativeEEENS5_IJNSA_ILi128EEENSA_ILi32EEESG_EEENS_10bfloat16_tENS5_IJlSB_lEEESI_SJ_NS4_8TiledMMAINS4_8MMA_AtomIJNS4_4SM904GMMA27MMA_64x32x16_F32BF16BF16_SSILNSN_5MajorE0ELSP_0ELNSN_7ScaleInE1ELSQ_1EEEEEENS4_6LayoutINS5_IJNSA_ILi2EEESB_SB_EEENS5_IJSB_NSA_ILi0EEESW_EEEEENS5_IJNS4_10UnderscoreESZ_SZ_EEEEENS4_13SM90_TMA_LOADENS4_14ComposedLayoutINS4_7SwizzleILi2ELi4ELi3EEENS4_18smem_ptr_flag_bitsILi16EEENST_INS5_IJNSA_ILi8EEESG_EEENS5_IJSG_SB_EEEEEEEvNS4_8identityES12_S1C_vS1D_EENS_8epilogue10collective6detail29Sm90TmaWarpSpecializedAdapterINS1G_15DefaultEpilogueISI_SJ_SJ_NS1F_6thread17LinearCombinationISI_Li1EffLNS1K_9ScaleType4KindE0ELNS_15FloatRoundStyleE2ESI_EENS1_15EpilogueDefaultEEEEEvvEEEEvNT_6ParamsE:
[----:B------:R-:W0:Y:S01]  /*0000*/  LDC R1, c[0x0][0x28] ;  /* 0x00000a00ff017b82 */ /* 0x000e220000000800 */
[----:B------:R-:W1:Y:S01]  /*0010*/  S2R R18, SR_TID.X ;  /* 0x0000000000127919 */ /* 0x000e620000002100 */
[----:B------:R-:W-:Y:S01]  /*0020*/  ELECT P0, URZ, PT ;  /* 0x00000000003f782f */ /* 0x000fe20003800000 */
[----:B------:R-:W-:Y:S01]  /*0030*/  BSSY B0, `(.L_x_0) ;  /* 0x000000f000007945 */ /* 0x000fe20003800000 */
[--C-:B-1----:R-:W-:Y:S02]  /*0040*/  SHF.R.U32.HI R0, RZ, 0x5, R18.reuse ;  /* 0x00000005ff007819 */ /* 0x102fe40000011612 */
[----:B------:R-:W-:-:S03]  /*0050*/  SHF.R.U32.HI R22, RZ, 0x7, R18 ;  /* 0x00000007ff167819 */ /* 0x000fc60000011612 */
[----:B------:R-:W1:Y:S04]  /*0060*/  SHFL.IDX PT, R2, R0, RZ, 0x1f ;  /* 0x00001fff00027589 */ /* 0x000e6800000e0000 */
[----:B------:R2:W3:Y:S01]  /*0070*/  SHFL.IDX PT, R10, R22, RZ, 0x1f ;  /* 0x00001fff160a7589 */ /* 0x0004e200000e0000 */
[----:B-1----:R-:W-:-:S13]  /*0080*/  ISETP.NE.OR P0, PT, R2, RZ, !P0 ;  /* 0x000000ff0200720c */ /* 0x002fda0004705670 */
[----:B0-23--:R-:W-:Y:S05]  /*0090*/  @P0 BRA `(.L_x_1) ;  /* 0x0000000000200947 */ /* 0x00dfea0003800000 */
[----:B------:R-:W-:Y:S02]  /*00a0*/  ULDC.64 UR4, c[0x0][0x198] ;  /* 0x0000660000047ab9 */ /* 0x000fe40000000a00 */
[----:B------:R-:W-:Y:S02]  /*00b0*/  UIADD3 UR6, UP0, UR4, 0xf0, URZ ;  /* 0x000000f004067890 */ /* 0x000fe4000ff1e03f */
[----:B------:R-:W-:Y:S02]  /*00c0*/  UIADD3 UR4, UP1, UR4, 0x1f0, URZ ;  /* 0x000001f004047890 */ /* 0x000fe4000ff3e03f */
[----:B------:R-:W-:Y:S02]  /*00d0*/  UIADD3.X UR7, URZ, UR5, URZ, UP0, !UPT ;  /* 0x000000053f077290 */ /* 0x000fe400087fe43f */
[----:B------:R-:W-:-:S07]  /*00e0*/  UIADD3.X UR5, URZ, UR5, URZ, UP1, !UPT ;  /* 0x000000053f057290 */ /* 0x000fce0008ffe43f */
[----:B------:R0:W-:Y:S02]  /*00f0*/  UTMACCTL.PF [UR6] ;  /* 0x00000000060079b9 */ /* 0x0001e40008040000 */
[----:B------:R0:W-:Y:S02]  /*0100*/  UTMACCTL.PF [UR4] ;  /* 0x00000000040079b9 */ /* 0x0001e40008040000 */
[----:B0-----:R-:W-:Y:S01]  /*0110*/  NOP ;  /* 0x0000000000007918 */ /* 0x001fe20000000000 */
.L_x_1:
[----:B------:R-:W-:Y:S05]  /*0120*/  BSYNC B0 ;  /* 0x0000000000007941 */ /* 0x000fea0003800000 */
.L_x_0:
[----:B------:R-:W0:Y:S02]  /*0130*/  SHFL.IDX PT, R3, R0, RZ, 0x1f ;  /* 0x00001fff00037589 */ /* 0x000e2400000e0000 */
[----:B0-----:R-:W-:-:S13]  /*0140*/  ISETP.NE.AND P0, PT, R3, RZ, PT ;  /* 0x000000ff0300720c */ /* 0x001fda0003f05270 */
[----:B------:R-:W-:Y:S05]  /*0150*/  @P0 BRA `(.L_x_2) ;  /* 0x0000000000f40947 */ /* 0x000fea0003800000 */
[----:B------:R-:W-:Y:S01]  /*0160*/  ELECT P0, URZ, PT ;  /* 0x00000000003f782f */ /* 0x000fe20003800000 */
[----:B------:R-:W-:-:S12]  /*0170*/  BSSY B0, `(.L_x_2) ;  /* 0x000003b000007945 */ /* 0x000fd80003800000 */
[----:B------:R-:W-:Y:S05]  /*0180*/  @!P0 BRA `(.L_x_3) ;  /* 0x0000000000e48947 */ /* 0x000fea0003800000 */
[----:B------:R-:W0:Y:S01]  /*0190*/  S2UR UR8, SR_CgaCtaId ;  /* 0x00000000000879c3 */ /* 0x000e220000008800 */
[----:B------:R-:W-:Y:S01]  /*01a0*/  UMOV UR4, 0x400 ;  /* 0x0000040000047882 */ /* 0x000fe20000000000 */
[----:B------:R-:W-:Y:S01]  /*01b0*/  UMOV UR5, 0x1 ;  /* 0x0000000100057882 */ /* 0x000fe20000000000 */
[----:B------:R-:W-:Y:S02]  /*01c0*/  UMOV UR6, 0x100 ;  /* 0x0000010000067882 */ /* 0x000fe40000000000 */
[----:B------:R-:W-:-:S04]  /*01d0*/  UIADD3 UR6, -UR6, 0x100000, URZ ;  /* 0x0010000006067890 */ /* 0x000fc8000fffe13f */
[----:B------:R-:W-:Y:S02]  /*01e0*/  USHF.L.U32 UR7, UR6, 0xb, URZ ;  /* 0x0000000b06077899 */ /* 0x000fe4000800063f */
[----:B------:R-:W-:Y:S02]  /*01f0*/  USHF.L.U32 UR6, UR6, 0x1, URZ ;  /* 0x0000000106067899 */ /* 0x000fe4000800063f */
[----:B0-----:R-:W-:Y:S02]  /*0200*/  ULEA UR8, UR8, UR4, 0x18 ;  /* 0x0000000408087291 */ /* 0x001fe4000f8ec03f */
[----:B------:R-:W-:-:S04]  /*0210*/  UIADD3 UR4, -UR5, 0x100000, URZ ;  /* 0x0010000005047890 */ /* 0x000fc8000fffe13f */
[----:B------:R-:W-:Y:S02]  /*0220*/  USHF.L.U32 UR5, UR4, 0xb, URZ ;  /* 0x0000000b04057899 */ /* 0x000fe4000800063f */
[----:B------:R-:W-:Y:S01]  /*0230*/  USHF.L.U32 UR4, UR4, 0x1, URZ ;  /* 0x0000000104047899 */ /* 0x000fe2000800063f */
[----:B------:R-:W0:Y:S11]  /*0240*/  FENCE.VIEW.ASYNC.S ;  /* 0x00000000000073c6 */ /* 0x000e360000000000 */
[----:B0-----:R0:W1:Y:S01]  /*0250*/  SYNCS.EXCH.64 URZ, [UR8], UR4 ;  /* 0x00000004083f75b2 */ /* 0x0010620008000100 */
[----:B------:R0:W2:Y:S01]  /*0260*/  SYNCS.EXCH.64 URZ, [UR8+0xb0], UR6 ;  /* 0x0000b006083f75b2 */ /* 0x0000a20008000100 */
[----:B------:R0:W3:Y:S01]  /*0270*/  SYNCS.EXCH.64 URZ, [UR8+0x8], UR4 ;  /* 0x00000804083f75b2 */ /* 0x0000e20008000100 */
[----:B------:R0:W4:Y:S01]  /*0280*/  SYNCS.EXCH.64 URZ, [UR8+0xb8], UR6 ;  /* 0x0000b806083f75b2 */ /* 0x0001220008000100 */
[----:B------:R0:W0:Y:S01]  /*0290*/  SYNCS.EXCH.64 URZ, [UR8+0x10], UR4 ;  /* 0x00001004083f75b2 */ /* 0x0000220008000100 */
        /* <DEDUP_REMOVED lines=39> */
[----:B-1234-:R-:W-:Y:S01]  /*0510*/  NOP ;  /* 0x0000000000007918 */ /* 0x01efe20000000000 */
.L_x_3:
[----:B0-----:R-:W-:Y:S05]  /*0520*/  BSYNC B0 ;  /* 0x0000000000007941 */ /* 0x001fea0003800000 */
.L_x_2:
[----:B------:R-:W0:Y:S01]  /*0530*/  SHFL.IDX PT, R0, R0, RZ, 0x1f ;  /* 0x00001fff00007589 */ /* 0x000e2200000e0000 */
[----:B------:R-:W-:Y:S01]  /*0540*/  ELECT P0, URZ, PT ;  /* 0x00000000003f782f */ /* 0x000fe20003800000 */
[----:B------:R-:W1:Y:S01]  /*0550*/  LDC R16, c[0x0][0x65c] ;  /* 0x00019700ff107b82 */ /* 0x000e620000000800 */
[----:B------:R-:W-:Y:S01]  /*0560*/  SHF.R.S32.HI R5, RZ, 0x1f, R2 ;  /* 0x0000001fff057819 */ /* 0x000fe20000011402 */
[----:B------:R-:W2:Y:S01]  /*0570*/  S2R R3, SR_CTAID.Y ;  /* 0x0000000000037919 */ /* 0x000ea20000002600 */
[----:B------:R-:W-:Y:S01]  /*0580*/  UMOV UR4, 0x20 ;  /* 0x0000002000047882 */ /* 0x000fe20000000000 */
[----:B------:R-:W-:Y:S01]  /*0590*/  ISETP.NE.AND P2, PT, R10, RZ, PT ;  /* 0x000000ff0a00720c */ /* 0x000fe20003f45270 */
[----:B------:R-:W-:Y:S01]  /*05a0*/  NOP ;  /* 0x0000000000007918 */ /* 0x000fe20000000000 */
[----:B------:R-:W3:Y:S01]  /*05b0*/  S2R R4, SR_CTAID.X ;  /* 0x0000000000047919 */ /* 0x000ee20000002500 */
[----:B------:R-:W-:Y:S01]  /*05c0*/  LEA.HI R5, R5, R2, RZ, 0x2 ;  /* 0x0000000205057211 */ /* 0x000fe200078f10ff */
[----:B------:R-:W-:-:S03]  /*05d0*/  NOP ;  /* 0x0000000000007918 */ /* 0x000fc60000000000 */
[----:B------:R-:W-:Y:S02]  /*05e0*/  LOP3.LUT R5, R5, 0xfffffffc, RZ, 0xc0, !PT ;  /* 0xfffffffc05057812 */ /* 0x000fe400078ec0ff */
[----:B0-----:R-:W-:Y:S02]  /*05f0*/  ISETP.NE.OR P0, PT, R0, RZ, !P0 ;  /* 0x000000ff0000720c */ /* 0x001fe40004705670 */
[----:B-1----:R-:W-:-:S04]  /*0600*/  ISETP.NE.AND P3, PT, R16, 0x1, PT ;  /* 0x000000011000780c */ /* 0x002fc80003f65270 */
[----:B------:R-:W-:Y:S01]  /*0610*/  P2R R0, PR, RZ, 0x8 ;  /* 0x00000008ff007803 */ /* 0x000fe20000000000 */
[----:B------:R-:W-:Y:S02]  /*0620*/  IMAD.IADD R0, R2, 0x1, -R5 ;  /* 0x0000000102007824 */ /* 0x000fe400078e0a05 */
[----:B------:R-:W-:-:S04]  /*0630*/  IMAD.MOV.U32 R5, RZ, RZ, RZ ;  /* 0x000000ffff057224 */ /* 0x000fc800078e00ff */
[----:B------:R-:W-:Y:S01]  /*0640*/  VOTEU.ALL UP0, P0 ;  /* 0x00000000003f7886 */ /* 0x000fe20000000000 */
[----:B------:R-:W-:Y:S01]  /*0650*/  VOTEU.ALL UP1, P0 ;  /* 0x00000000003f7886 */ /* 0x000fe20000020000 */
[----:B------:R-:W3:Y:S01]  /*0660*/  @P3 LDC R9, c[0x0][0x10] ;  /* 0x00000400ff093b82 */ /* 0x000ee20000000800 */
[----:B--2---:R-:W-:Y:S02]  /*0670*/  @P3 IMAD.MOV.U32 R6, RZ, RZ, R3 ;  /* 0x000000ffff063224 */ /* 0x004fe400078e0003 */
[----:B------:R-:W-:Y:S01]  /*0680*/  @!UP0 UMOV UR6, 0x400 ;  /* 0x0000040000068882 */ /* 0x000fe20000000000 */
[----:B------:R-:W-:-:S04]  /*0690*/  @!UP0 UIADD3 UR4, -UR4, 0x100000, URZ ;  /* 0x0010000004048890 */ /* 0x000fc8000fffe13f */
[----:B------:R-:W-:Y:S02]  /*06a0*/  @!UP0 USHF.L.U32 UR5, UR4, 0xb, URZ ;  /* 0x0000000b04058899 */ /* 0x000fe4000800063f */
[----:B------:R-:W-:Y:S01]  /*06b0*/  @!UP0 USHF.L.U32 UR4, UR4, 0x1, URZ ;  /* 0x0000000104048899 */ /* 0x000fe2000800063f */
[----:B------:R-:W-:Y:S02]  /*06c0*/  @P3 IMAD.MOV.U32 R7, RZ, RZ, RZ ;  /* 0x000000ffff073224 */ /* 0x000fe400078e00ff */
[----:B------:R-:W-:Y:S01]  /*06d0*/  @P3 IMAD.MOV.U32 R17, RZ, RZ, RZ ;  /* 0x000000ffff113224 */ /* 0x000fe200078e00ff */
[----:B------:R-:W0:Y:S08]  /*06e0*/  @!UP0 S2UR UR7, SR_CgaCtaId ;  /* 0x00000000000789c3 */ /* 0x000e300000008800 */
[----:B------:R-:W1:Y:S01]  /*06f0*/  @!P3 LDC R11, c[0x0][0xc] ;  /* 0x00000300ff0bbb82 */ /* 0x000e620000000800 */
[----:B---3--:R-:W-:-:S04]  /*0700*/  @P3 IMAD.WIDE.U32 R8, R4, R9, R6 ;  /* 0x0000000904083225 */ /* 0x008fc800078e0006 */
[----:B------:R-:W-:Y:S02]  /*0710*/  @P3 IMAD.MOV.U32 R2, RZ, RZ, R8 ;  /* 0x000000ffff023224 */ /* 0x000fe400078e0008 */
[----:B------:R-:W-:Y:S01]  /*0720*/  @P3 IMAD.IADD R17, R9, 0x1, R17 ;  /* 0x0000000109113824 */ /* 0x000fe200078e0211 */
[----:B0-----:R-:W-:Y:S01]  /*0730*/  @!UP0 ULEA UR6, UR7, UR6, 0x18 ;  /* 0x0000000607068291 */ /* 0x001fe2000f8ec03f */
[----:B------:R-:W-:Y:S01]  /*0740*/  VOTEU.ALL UP0, P0 ;  /* 0x00000000003f7886 */ /* 0x000fe20000000000 */
[----:B------:R-:W-:-:S04]  /*0750*/  ISETP.NE.AND P0, PT, R0, 0x3, PT ;  /* 0x000000030000780c */ /* 0x000fc80003f05270 */
[----:B------:R-:W-:Y:S01]  /*0760*/  ISETP.EQ.OR P0, PT, R0, RZ, !P0 ;  /* 0x000000ff0000720c */ /* 0x000fe20004702670 */
[----:B-1----:R-:W-:-:S03]  /*0770*/  @!P3 IMAD.WIDE.U32 R6, R11, R3, R4 ;  /* 0x000000030b06b225 */ /* 0x002fc600078e0004 */
[C---:B------:R-:W-:Y:S01]  /*0780*/  ISETP.EQ.AND P0, PT, R10.reuse, RZ, P0 ;  /* 0x000000ff0a00720c */ /* 0x040fe20000702270 */
[----:B------:R-:W-:Y:S01]  /*0790*/  VIADD R10, R10, 0xffffffff ;  /* 0xffffffff0a0a7836 */ /* 0x000fe20000000000 */
[----:B------:R-:W0:Y:S02]  /*07a0*/  FENCE.VIEW.ASYNC.S ;  /* 0x00000000000073c6 */ /* 0x000e240000000000 */
[----:B0-----:R0:W1:Y:S01]  /*07b0*/  @!UP0 SYNCS.EXCH.64 URZ, [UR6+0x170], UR4 ;  /* 0x00017004063f85b2 */ /* 0x0010620008000100 */
[----:B------:R-:W-:Y:S01]  /*07c0*/  @!P3 IMAD.MOV.U32 R2, RZ, RZ, R6 ;  /* 0x000000ffff02b224 */ /* 0x000fe200078e0006 */
[----:B------:R-:W-:Y:S01]  /*07d0*/  SEL R19, RZ, 0x1, !P0 ;  /* 0x00000001ff137807 */ /* 0x000fe20004000000 */
[----:B------:R-:W-:Y:S01]  /*07e0*/  @!P3 IMAD.MOV.U32 R17, RZ, RZ, R7 ;  /* 0x000000ffff11b224 */ /* 0x000fe200078e0007 */
[----:B------:R-:W-:-:S04]  /*07f0*/  ISETP.GE.U32.AND P1, PT, R10, 0x2, PT ;  /* 0x000000020a00780c */ /* 0x000fc80003f26070 */
[----:B------:R-:W-:Y:S01]  /*0800*/  SEL R19, R19, 0x2, P1 ;  /* 0x0000000213137807 */ /* 0x000fe20000800000 */
[----:B------:R0:W1:Y:S01]  /*0810*/  @!UP1 SYNCS.EXCH.64 URZ, [UR6+0x178], UR4 ;  /* 0x00017804063f95b2 */ /* 0x0000620008000100 */
[----:B------:R-:W-:Y:S01]  /*0820*/  NOP ;  /* 0x0000000000007918 */ /* 0x000fe20000000000 */
[----:B-1----:R-:W-:Y:S06]  /*0830*/  BAR.SYNC.DEFER_BLOCKING 0x0 ;  /* 0x0000000000007b1d */ /* 0x002fec0000010000 */
[----:B------:R-:W-:Y:S05]  /*0840*/  @!P2 BRA `(.L_x_4) ;  /* 0x0000002c00aca947 */ /* 0x000fea0003800000 */
[----:B------:R-:W-:-:S13]  /*0850*/  ISETP.GT.U32.AND P0, PT, R10, 0x1, PT ;  /* 0x000000010a00780c */ /* 0x000fda0003f04070 */
[----:B0-----:R-:W-:Y:S05]  /*0860*/  @P0 EXIT ;  /* 0x000000000000094d */ /* 0x001fea0003800000 */
[----:B------:R-:W-:Y:S01]  /*0870*/  ULDC.64 UR4, c[0x0][0x650] ;  /* 0x0001940000047ab9 */ /* 0x000fe20000000a00 */
[----:B------:R-:W-:Y:S01]  /*0880*/  PRMT R0, RZ, 0x7610, R0 ;  /* 0x00007610ff007816 */ /* 0x000fe20000000000 */
[----:B------:R-:W-:Y:S01]  /*0890*/  IMAD.MOV.U32 R42, RZ, RZ, -0x1 ;  /* 0xffffffffff2a7424 */ /* 0x000fe200078e00ff */
[----:B------:R-:W-:Y:S01]  /*08a0*/  ISETP.GE.U32.AND P0, PT, R2, UR4, PT ;  /* 0x0000000402007c0c */ /* 0x000fe2000bf06070 */
[----:B------:R-:W-:Y:S02]  /*08b0*/  IMAD.MOV.U32 R43, RZ, RZ, -0x1 ;  /* 0xffffffffff2b7424 */ /* 0x000fe400078e00ff */
[----:B------:R-:W-:Y:S01]  /*08c0*/  IMAD.MOV.U32 R41, RZ, RZ, -0x1 ;  /* 0xffffffffff297424 */ /* 0x000fe200078e00ff */
[----:B------:R-:W-:-:S13]  /*08d0*/  ISETP.GE.U32.AND.EX P0, PT, R17, UR5, PT, P0 ;  /* 0x0000000511007c0c */ /* 0x000fda000bf06100 */
[----:B------:R-:W-:Y:S05]  /*08e0*/  @P0 BRA `(.L_x_5) ;  /* 0x00000004005c0947 */ /* 0x000fea0003800000 */
[----:B------:R-:W0:Y:S01]  /*08f0*/  LDC.64 R14, c[0x0][0x628] ;  /* 0x00018a00ff0e7b82 */ /* 0x000e220000000a00 */
[----:B------:R-:W-:Y:S02]  /*0900*/  IMAD.MOV.U32 R6, RZ, RZ, R2 ;  /* 0x000000ffff067224 */ /* 0x000fe400078e0002 */
[----:B------:R-:W-:-:S05]  /*0910*/  IMAD.MOV.U32 R7, RZ, RZ, R17 ;  /* 0x000000ffff077224 */ /* 0x000fca00078e0011 */
[----:B------:R-:W1:Y:S08]  /*0920*/  LDC R0, c[0x0][0x630] ;  /* 0x00018c00ff007b82 */ /* 0x000e700000000800 */
[----:B------:R-:W2:Y:S01]  /*0930*/  LDC.64 R20, c[0x0][0x620] ;  /* 0x00018800ff147b82 */ /* 0x000ea20000000a00 */
[----:B0-----:R-:W-:-:S04]  /*0940*/  ISETP.NE.U32.AND P0, PT, R14, RZ, PT ;  /* 0x000000ff0e00720c */ /* 0x001fc80003f05070 */
[----:B------:R-:W-:-:S13]  /*0950*/  ISETP.NE.AND.EX P0, PT, R15, RZ, PT, P0 ;  /* 0x000000ff0f00720c */ /* 0x000fda0003f05300 */
[----:B-12---:R-:W-:Y:S05]  /*0960*/  @!P0 BRA `(.L_x_6) ;  /* 0x0000000000288947 */ /* 0x006fea0003800000 */
[----:B------:R-:W0:Y:S02]  /*0970*/  LDC R11, c[0x0][0x634] ;  /* 0x00018d00ff0b7b82 */ /* 0x000e240000000800 */
[----:B0-----:R-:W-:-:S05]  /*0980*/  IADD3 R11, P0, R2, R11, RZ ;  /* 0x0000000b020b7210 */ /* 0x001fca0007f1e0ff */
[----:B------:R-:W-:-:S04]  /*0990*/  IMAD.X R13, RZ, RZ, R17, P0 ;  /* 0x000000ffff0d7224 */ /* 0x000fc800000e0611 */
[----:B------:R-:W-:-:S04]  /*09a0*/  IMAD.WIDE.U32 R6, R13, R14, RZ ;  /* 0x0000000e0d067225 */ /* 0x000fc800078e00ff */
[----:B------:R-:W-:-:S04]  /*09b0*/  IMAD.WIDE.U32 R8, P0, R11, R15, R6 ;  /* 0x0000000f0b087225 */ /* 0x000fc80007800006 */
[----:B------:R-:W-:-:S04]  /*09c0*/  IMAD.WIDE.U32 R6, R11, R14, RZ ;  /* 0x0000000e0b067225 */ /* 0x000fc800078e00ff */
[----:B------:R-:W-:Y:S01]  /*09d0*/  IMAD.X R11, RZ, RZ, RZ, P0 ;  /* 0x000000ffff0b7224 */ /* 0x000fe200000e06ff */
[----:B------:R-:W-:Y:S01]  /*09e0*/  IADD3 RZ, P0, R7, R8, RZ ;  /* 0x0000000807ff7210 */ /* 0x000fe20007f1e0ff */
[----:B------:R-:W-:-:S04]  /*09f0*/  IMAD.MOV.U32 R10, RZ, RZ, R9 ;  /* 0x000000ffff0a7224 */ /* 0x000fc800078e0009 */
[----:B------:R-:W-:-:S08]  /*0a00*/  IMAD.WIDE.U32.X R6, R13, R15, R10, P0 ;  /* 0x0000000f0d067225 */ /* 0x000fd000000e040a */
.L_x_6:
[-CC-:B------:R-:W-:Y:S01]  /*0a10*/  SHF.R.U64 R41, R6, R0.reuse, R7.reuse ;  /* 0x0000000006297219 */ /* 0x180fe20000001207 */
[----:B------:R-:W0:Y:S01]  /*0a20*/  LDC R10, c[0x0][0x618] ;  /* 0x00018600ff0a7b82 */ /* 0x000e220000000800 */
[----:B------:R-:W-:Y:S01]  /*0a30*/  SHF.R.U32.HI R5, RZ, R0, R7 ;  /* 0x00000000ff057219 */ /* 0x000fe20000011607 */
[----:B------:R-:W-:Y:S01]  /*0a40*/  ULDC UR4, c[0x0][0x150] ;  /* 0x0000540000047ab9 */ /* 0x000fe20000000800 */
[----:B------:R-:W-:Y:S01]  /*0a50*/  IADD3 R9, P0, RZ, -R41, RZ ;  /* 0x80000029ff097210 */ /* 0x000fe20007f1e0ff */
[----:B------:R-:W-:Y:S01]  /*0a60*/  IMAD.MOV.U32 R6, RZ, RZ, R2 ;  /* 0x000000ffff067224 */ /* 0x000fe200078e0002 */
[----:B------:R-:W-:Y:S01]  /*0a70*/  I2FP.F32.U32 R0, R4 ;  /* 0x0000000400007245 */ /* 0x000fe20000201000 */
[----:B------:R-:W-:Y:S02]  /*0a80*/  IMAD.MOV.U32 R7, RZ, RZ, R17 ;  /* 0x000000ffff077224 */ /* 0x000fe400078e0011 */
[----:B------:R-:W1:Y:S01]  /*0a90*/  LDC.64 R28, c[0x0][0x640] ;  /* 0x00019000ff1c7b82 */ /* 0x000e620000000a00 */
[----:B------:R-:W-:-:S02]  /*0aa0*/  IMAD.X R11, RZ, RZ, ~R5, P0 ;  /* 0x000000ffff0b7224 */ /* 0x000fc400000e0e05 */
[----:B------:R-:W-:Y:S01]  /*0ab0*/  FMUL R0, R0, UR4 ;  /* 0x0000000400007c20 */ /* 0x000fe20008400000 */
[----:B------:R-:W-:Y:S01]  /*0ac0*/  IMAD.WIDE.U32 R6, R9, R20, R6 ;  /* 0x0000001409067225 */ /* 0x000fe200078e0006 */
[----:B------:R-:W-:-:S03]  /*0ad0*/  ULDC UR4, c[0x0][0x154] ;  /* 0x0000550000047ab9 */ /* 0x000fc60000000800 */
[----:B------:R-:W-:Y:S01]  /*0ae0*/  IMAD R8, R11, R20, RZ ;  /* 0x000000140b087224 */ /* 0x000fe200078e02ff */
[----:B------:R-:W2:Y:S01]  /*0af0*/  LDC R5, c[0x0][0x144] ;  /* 0x00005100ff057b82 */ /* 0x000ea20000000800 */
[----:B------:R-:W3:Y:S02]  /*0b00*/  F2I.U32.TRUNC.NTZ R0, R0 ;  /* 0x0000000000007305 */ /* 0x000ee4000020f000 */
[----:B------:R-:W-:-:S04]  /*0b10*/  IMAD R9, R9, R21, R8 ;  /* 0x0000001509097224 */ /* 0x000fc800078e0208 */
[----:B------:R-:W-:Y:S01]  /*0b20*/  IMAD.IADD R7, R7, 0x1, R9 ;  /* 0x0000000107077824 */ /* 0x000fe200078e0209 */
[----:B------:R-:W4:Y:S01]  /*0b30*/  LDC R12, c[0x0][0x608] ;  /* 0x00018200ff0c7b82 */ /* 0x000f220000000800 */
[----:B------:R-:W-:-:S03]  /*0b40*/  IMAD.MOV.U32 R9, RZ, RZ, -0x1 ;  /* 0xffffffffff097424 */ /* 0x000fc600078e00ff */
[-CC-:B0-----:R-:W-:Y:S02]  /*0b50*/  SHF.R.U64 R20, R6, R10.reuse, R7.reuse ;  /* 0x0000000a06147219 */ /* 0x181fe40000001207 */
[----:B------:R-:W-:Y:S02]  /*0b60*/  I2FP.F32.U32 R6, R3 ;  /* 0x0000000300067245 */ /* 0x000fe40000201000 */
[----:B------:R-:W0:Y:S01]  /*0b70*/  LDC R26, c[0x0][0x658] ;  /* 0x00019600ff1a7b82 */ /* 0x000e220000000800 */
[----:B-1----:R-:W-:Y:S01]  /*0b80*/  ISETP.NE.U32.AND P0, PT, R28, RZ, PT ;  /* 0x000000ff1c00720c */ /* 0x002fe20003f05070 */
[----:B---3--:R-:W-:Y:S01]  /*0b90*/  IMAD.MOV R8, RZ, RZ, -R0 ;  /* 0x000000ffff087224 */ /* 0x008fe200078e0a00 */
[----:B------:R-:W-:Y:S01]  /*0ba0*/  SHF.R.U32.HI R7, RZ, R10, R7 ;  /* 0x0000000aff077219 */ /* 0x000fe20000011607 */
[----:B------:R-:W-:Y:S01]  /*0bb0*/  FMUL R6, R6, UR4 ;  /* 0x0000000406067c20 */ /* 0x000fe20008400000 */
[----:B------:R-:W-:-:S03]  /*0bc0*/  ISETP.NE.AND.EX P0, PT, R29, RZ, PT, P0 ;  /* 0x000000ff1d00720c */ /* 0x000fc60003f05300 */
[----:B------:R-:W1:Y:S01]  /*0bd0*/  LDC R14, c[0x0][0x148] ;  /* 0x00005200ff0e7b82 */ /* 0x000e620000000800 */
[----:B--2---:R-:W-:-:S07]  /*0be0*/  IMAD R0, R5, R8, R4 ;  /* 0x0000000805007224 */ /* 0x004fce00078e0204 */
[----:B------:R-:W2:Y:S01]  /*0bf0*/  LDC R24, c[0x0][0x600] ;  /* 0x00018000ff187b82 */ /* 0x000ea20000000800 */
[-CC-:B----4-:R-:W-:Y:S02]  /*0c00*/  SHF.R.U64 R30, R20, R12.reuse, R7.reuse ;  /* 0x0000000c141e7219 */ /* 0x190fe40000001207 */
[----:B------:R-:W-:Y:S01]  /*0c10*/  SHF.R.U32.HI R5, RZ, R12, R7 ;  /* 0x0000000cff057219 */ /* 0x000fe20000011607 */
[----:B------:R-:W-:Y:S01]  /*0c20*/  IMAD.MOV.U32 R7, RZ, RZ, 0x1 ;  /* 0x00000001ff077424 */ /* 0x000fe200078e00ff */
[----:B------:R3:W4:Y:S03]  /*0c30*/  F2I.U32.TRUNC.NTZ R12, R6 ;  /* 0x00000006000c7305 */ /* 0x000726000020f000 */
[----:B------:R-:W1:Y:S01]  /*0c40*/  LDC R15, c[0x0][0x648] ;  /* 0x00019200ff0f7b82 */ /* 0x000e620000000800 */
[-C--:B0-----:R-:W-:Y:S02]  /*0c50*/  SHF.L.U32 R4, R9, R26.reuse, RZ ;  /* 0x0000001a09047219 */ /* 0x081fe400000006ff */
[----:B------:R-:W-:-:S02]  /*0c60*/  SHF.R.U64 R32, R30, R26, R5 ;  /* 0x0000001a1e207219 */ /* 0x000fc40000001205 */
[----:B------:R-:W-:Y:S02]  /*0c70*/  LOP3.LUT R11, RZ, R4, RZ, 0x33, !PT ;  /* 0x00000004ff0b7212 */ /* 0x000fe400078e33ff */
[-C--:B------:R-:W-:Y:S01]  /*0c80*/  SHF.R.U32.HI R5, RZ, R26.reuse, R5 ;  /* 0x0000001aff057219 */ /* 0x080fe20000011605 */
[----:B------:R-:W0:Y:S01]  /*0c90*/  LDC R21, c[0x0][0x638] ;  /* 0x00018e00ff157b82 */ /* 0x000e220000000800 */
[----:B------:R-:W-:Y:S01]  /*0ca0*/  SHF.L.U32 R10, R7, R26, RZ ;  /* 0x0000001a070a7219 */ /* 0x000fe200000006ff */
[----:B------:R-:W-:-:S06]  /*0cb0*/  IMAD.MOV.U32 R4, RZ, RZ, R32 ;  /* 0x000000ffff047224 */ /* 0x000fcc00078e0020 */
[----:B------:R-:W0:Y:S01]  /*0cc0*/  LDC R42, c[0x0][0x610] ;  /* 0x00018400ff2a7b82 */ /* 0x000e220000000800 */
[----:B---34-:R-:W-:Y:S05]  /*0cd0*/  @!P0 BRA `(.L_x_7) ;  /* 0x0000000000288947 */ /* 0x018fea0003800000 */
[----:B------:R-:W3:Y:S02]  /*0ce0*/  LDC R9, c[0x0][0x64c] ;  /* 0x00019300ff097b82 */ /* 0x000ee40000000800 */
[----:B---3--:R-:W-:-:S05]  /*0cf0*/  IADD3 R9, P0, R32, R9, RZ ;  /* 0x0000000920097210 */ /* 0x008fca0007f1e0ff */
        /* <DEDUP_REMOVED lines=8> */
.L_x_7:
[----:B-1----:R-:W-:Y:S01]  /*0d80*/  SHF.R.U64 R4, R4, R15, R5 ;  /* 0x0000000f04047219 */ /* 0x002fe20000001205 */
[----:B--2---:R-:W-:Y:S01]  /*0d90*/  VIADD R5, R24, 0xffffffff ;  /* 0xffffffff18057836 */ /* 0x004fe20000000000 */
[----:B------:R-:W-:Y:S01]  /*0da0*/  LOP3.LUT R11, R30, R11, RZ, 0xc0, !PT ;  /* 0x0000000b1e0b7212 */ /* 0x000fe200078ec0ff */
[----:B------:R-:W-:Y:S02]  /*0db0*/  IMAD.MOV R12, RZ, RZ, -R12 ;  /* 0x000000ffff0c7224 */ /* 0x000fe400078e0a0c */
[----:B------:R-:W-:Y:S01]  /*0dc0*/  IMAD.MOV R6, RZ, RZ, -R4 ;  /* 0x000000ffff067224 */ /* 0x000fe200078e0a04 */
[----:B------:R-:W-:Y:S01]  /*0dd0*/  LOP3.LUT R5, R20, R5, RZ, 0xc0, !PT ;  /* 0x0000000514057212 */ /* 0x000fe200078ec0ff */
[----:B------:R-:W-:Y:S02]  /*0de0*/  @P3 IMAD R0, R14, R12, R3 ;  /* 0x0000000c0e003224 */ /* 0x000fe400078e0203 */
[----:B------:R-:W-:Y:S02]  /*0df0*/  IMAD R11, R10, R4, R11 ;  /* 0x000000040a0b7224 */ /* 0x000fe400078e020b */
[----:B0-----:R-:W-:-:S02]  /*0e00*/  IMAD R3, R6, R21, R32 ;  /* 0x0000001506037224 */ /* 0x001fc400078e0220 */
[----:B------:R-:W-:Y:S02]  /*0e10*/  IMAD R42, R11, R42, R0 ;  /* 0x0000002a0b2a7224 */ /* 0x000fe400078e0200 */
[----:B------:R-:W-:Y:S02]  /*0e20*/  IMAD R3, R3, R24, R5 ;  /* 0x0000001803037224 */ /* 0x000fe400078e0205 */
[----:B------:R-:W-:-:S03]  /*0e30*/  IMAD.MOV.U32 R0, RZ, RZ, 0x1 ;  /* 0x00000001ff007424 */ /* 0x000fc600078e00ff */
[----:B------:R-:W-:Y:S02]  /*0e40*/  SEL R43, R3, R42, !P3 ;  /* 0x0000002a032b7207 */ /* 0x000fe40005800000 */
[----:B------:R-:W-:-:S07]  /*0e50*/  SEL R42, R42, R3, !P3 ;  /* 0x000000032a2a7207 */ /* 0x000fce0005800000 */
.L_x_5:
[----:B------:R-:W-:-:S08]  /*0e60*/  NOP ;  /* 0x0000000000007918 */ /* 0x000fd00000000000 */
[----:B------:R-:W0:Y:S02]  /*0e70*/  USETMAXREG.TRY_ALLOC.CTAPOOL UP0, 0xe8 ;  /* 0x000000e8000079c8 */ /* 0x000e240008000600 */
[----:B0-----:R-:W-:-:S13]  /*0e80*/  PLOP3.LUT P0, PT, PT, PT, UP0, 0x80, 0x0 ;  /* 0x000000000000781c */ /* 0x001fda0003f0f008 */
[----:B------:R-:W-:Y:S05]  /*0e90*/  @!P0 BRA `(.L_x_5) ;  /* 0xfffffffc00f08947 */ /* 0x000fea000383ffff */
[----:B------:R-:W-:Y:S01]  /*0ea0*/  ULDC.64 UR4, c[0x0][0x598] ;  /* 0x0001660000047ab9 */ /* 0x000fe20000000a00 */
[----:B------:R-:W-:Y:S01]  /*0eb0*/  ULDC.64 UR36, c[0x0][0x208] ;  /* 0x0000820000247ab9 */ /* 0x000fe20000000a00 */
[----:B------:R-:W-:-:S04]  /*0ec0*/  ISETP.NE.U32.AND P0, PT, RZ, UR4, PT ;  /* 0x00000004ff007c0c */ /* 0x000fc8000bf05070 */
[----:B------:R-:W-:-:S13]  /*0ed0*/  ISETP.NE.AND.EX P0, PT, RZ, UR5, PT, P0 ;  /* 0x00000005ff007c0c */ /* 0x000fda000bf05300 */
[----:B------:R-:W-:Y:S05]  /*0ee0*/  @!P0 BRA `(.L_x_8) ;  /* 0x00000000001c8947 */ /* 0x000fea0003800000 */
[----:B------:R-:W0:Y:S02]  /*0ef0*/  LDC.64 R4, c[0x0][0x598] ;  /* 0x00016600ff047b82 */ /* 0x000e240000000a00 */
[----:B0-----:R-:W2:Y:S02]  /*0f00*/  LDG.E.64 R4, desc[UR36][R4.64] ;  /* 0x0000002404047981 */ /* 0x001ea4000c1e1b00 */
[----:B--2---:R-:W-:-:S04]  /*0f10*/  ISETP.NE.U32.AND P0, PT, R4, RZ, PT ;  /* 0x000000ff0400720c */ /* 0x004fc80003f05070 */
[----:B------:R-:W-:-:S13]  /*0f20*/  ISETP.NE.AND.EX P0, PT, R5, RZ, PT, P0 ;  /* 0x000000ff0500720c */ /* 0x000fda0003f05300 */
[----:B------:R-:W-:Y:S05]  /*0f30*/  @!P0 BRA `(.L_x_8) ;  /* 0x0000000000088947 */ /* 0x000fea0003800000 */
[----:B------:R0:W5:Y:S01]  /*0f40*/  LD.E R23, desc[UR36][R4.64] ;  /* 0x0000002404177980 */ /* 0x000162000c101900 */
[----:B------:R-:W-:Y:S05]  /*0f50*/  BRA `(.L_x_9) ;  /* 0x0000000000247947 */ /* 0x000fea0003800000 */
.L_x_8:
[----:B------:R-:W-:Y:S02]  /*0f60*/  ULDC.64 UR4, c[0x0][0x588] ;  /* 0x0001620000047ab9 */ /* 0x000fe40000000a00 */
[----:B------:R-:W-:-:S04]  /*0f70*/  ISETP.NE.U32.AND P0, PT, RZ, UR4, PT ;  /* 0x00000004ff007c0c */ /* 0x000fc8000bf05070 */
[----:B------:R-:W-:-:S13]  /*0f80*/  ISETP.NE.AND.EX P0, PT, RZ, UR5, PT, P0 ;  /* 0x00000005ff007c0c */ /* 0x000fda000bf05300 */
[----:B------:R-:W-:Y:S05]  /*0f90*/  @!P0 BRA `(.L_x_10) ;  /* 0x00000000000c8947 */ /* 0x000fea0003800000 */
[----:B------:R-:W0:Y:S02]  /*0fa0*/  LDC.64 R4, c[0x0][0x588] ;  /* 0x00016200ff047b82 */ /* 0x000e240000000a00 */
[----:B0-----:R1:W5:Y:S01]  /*0fb0*/  LDG.E R23, desc[UR36][R4.64] ;  /* 0x0000002404177981 */ /* 0x001362000c1e1900 */
[----:B------:R-:W-:Y:S05]  /*0fc0*/  BRA `(.L_x_9) ;  /* 0x0000000000087947 */ /* 0x000fea0003800000 */
.L_x_10:
[----:B------:R-:W-:Y:S02]  /*0fd0*/  ULDC UR4, c[0x0][0x580] ;  /* 0x0001600000047ab9 */ /* 0x000fe40000000800 */
[----:B------:R-:W-:-:S07]  /*0fe0*/  IMAD.U32 R23, RZ, RZ, UR4 ;  /* 0x00000004ff177e24 */ /* 0x000fce000f8e00ff */
.L_x_9:
[----:B------:R-:W-:Y:S02]  /*0ff0*/  ULDC.64 UR4, c[0x0][0x5a0] ;  /* 0x0001680000047ab9 */ /* 0x000fe40000000a00 */
[----:B------:R-:W-:-:S04]  /*1000*/  ISETP.NE.U32.AND P0, PT, RZ, UR4, PT ;  /* 0x00000004ff007c0c */ /* 0x000fc8000bf05070 */
[----:B------:R-:W-:-:S13]  /*1010*/  ISETP.NE.AND.EX P0, PT, RZ, UR5, PT, P0 ;  /* 0x00000005ff007c0c */ /* 0x000fda000bf05300 */
[----:B------:R-:W-:Y:S05]  /*1020*/  @!P0 BRA `(.L_x_11) ;  /* 0x00000000001c8947 */ /* 0x000fea0003800000 */
[----:B01----:R-:W0:Y:S02]  /*1030*/  LDC.64 R4, c[0x0][0x5a0] ;  /* 0x00016800ff047b82 */ /* 0x003e240000000a00 */
[----:B0-----:R-:W2:Y:S02]  /*1040*/  LDG.E.64 R4, desc[UR36][R4.64] ;  /* 0x0000002404047981 */ /* 0x001ea4000c1e1b00 */
[----:B--2---:R-:W-:-:S04]  /*1050*/  ISETP.NE.U32.AND P0, PT, R4, RZ, PT ;  /* 0x000000ff0400720c */ /* 0x004fc80003f05070 */
[----:B------:R-:W-:-:S13]  /*1060*/  ISETP.NE.AND.EX P0, PT, R5, RZ, PT, P0 ;  /* 0x000000ff0500720c */ /* 0x000fda0003f05300 */
[----:B------:R-:W-:Y:S05]  /*1070*/  @!P0 BRA `(.L_x_11) ;  /* 0x0000000000088947 */ /* 0x000fea0003800000 */
[----:B------:R0:W5:Y:S01]  /*1080*/  LD.E R40, desc[UR36][R4.64] ;  /* 0x0000002404287980 */ /* 0x000162000c101900 */
[----:B------:R-:W-:Y:S05]  /*1090*/  BRA `(.L_x_12) ;  /* 0x0000000000247947 */ /* 0x000fea0003800000 */
.L_x_11:
[----:B------:R-:W-:Y:S02]  /*10a0*/  ULDC.64 UR4, c[0x0][0x590] ;  /* 0x0001640000047ab9 */ /* 0x000fe40000000a00 */
[----:B------:R-:W-:-:S04]  /*10b0*/  ISETP.NE.U32.AND P0, PT, RZ, UR4, PT ;  /* 0x00000004ff007c0c */ /* 0x000fc8000bf05070 */
[----:B------:R-:W-:-:S13]  /*10c0*/  ISETP.NE.AND.EX P0, PT, RZ, UR5, PT, P0 ;  /* 0x00000005ff007c0c */ /* 0x000fda000bf05300 */
[----:B------:R-:W-:Y:S05]  /*10d0*/  @!P0 BRA `(.L_x_13) ;  /* 0x00000000000c8947 */ /* 0x000fea0003800000 */
[----:B01----:R-:W0:Y:S02]  /*10e0*/  LDC.64 R4, c[0x0][0x590] ;  /* 0x00016400ff047b82 */ /* 0x003e240000000a00 */
[----:B0-----:R1:W5:Y:S01]  /*10f0*/  LDG.E R40, desc[UR36][R4.64] ;  /* 0x0000002404287981 */ /* 0x001362000c1e1900 */
[----:B------:R-:W-:Y:S05]  /*1100*/  BRA `(.L_x_12) ;  /* 0x0000000000087947 */ /* 0x000fea0003800000 */
.L_x_13:
[----:B------:R-:W-:Y:S02]  /*1110*/  ULDC UR4, c[0x0][0x584] ;  /* 0x0001610000047ab9 */ /* 0x000fe40000000800 */
[----:B------:R-:W-:-:S07]  /*1120*/  IMAD.U32 R40, RZ, RZ, UR4 ;  /* 0x00000004ff287e24 */ /* 0x000fce000f8e00ff */
.L_x_12:
[----:B------:R-:W-:-:S13]  /*1130*/  LOP3.LUT P0, RZ, R0, 0xff, RZ, 0xc0, !PT ;  /* 0x000000ff00ff7812 */ /* 0x000fda000780c0ff */
[----:B------:R-:W-:Y:S05]  /*1140*/  @!P0 EXIT ;  /* 0x000000000000894d */ /* 0x000fea0003800000 */
[----:B------:R-:W-:Y:S01]  /*1150*/  ULDC UR4, c[0x0][0x28c] ;  /* 0x0000a30000047ab9 */ /* 0x000fe20000000800 */
[----:B------:R-:W-:Y:S01]  /*1160*/  LOP3.LUT R44, R19, 0x1, RZ, 0xfc, !PT ;  /* 0x00000001132c7812 */ /* 0x000fe200078efcff */
[----:B------:R-:W-:Y:S01]  /*1170*/  UIADD3 UR4, UR4, 0x1f, URZ ;  /* 0x0000001f04047890 */ /* 0x000fe2000fffe03f */
[----:B------:R-:W-:Y:S01]  /*1180*/  UMOV UR38, URZ ;  /* 0x0000003f00267c82 */ /* 0x000fe20008000000 */
[----:B------:R-:W-:Y:S02]  /*1190*/  UMOV UR39, URZ ;  /* 0x0000003f00277c82 */ /* 0x000fe40008000000 */
[----:B------:R-:W-:-:S04]  /*11a0*/  USHF.R.S32.HI UR5, URZ, 0x1f, UR4 ;  /* 0x0000001f3f057899 */ /* 0x000fc80008011404 */
[----:B------:R-:W-:-:S04]  /*11b0*/  ULEA.HI UR5, UR5, UR4, URZ, 0x5 ;  /* 0x0000000405057291 */ /* 0x000fc8000f8f283f */
[----:B------:R-:W-:-:S12]  /*11c0*/  USHF.R.S32.HI UR40, URZ, 0x5, UR5 ;  /* 0x000000053f287899 */ /* 0x000fd80008011405 */
.L_x_63:
[----:B------:R-:W-:Y:S01]  /*11d0*/  LOP3.LUT R0, R18, 0x80, RZ, 0xc0, !PT ;  /* 0x0000008012007812 */ /* 0x000fe200078ec0ff */
[----:B--2---:R-:W2:Y:S01]  /*11e0*/  S2UR UR7, SR_CgaCtaId ;  /* 0x00000000000779c3 */ /* 0x004ea20000008800 */
[----:B------:R-:W-:Y:S02]  /*11f0*/  UMOV UR6, 0x400 ;  /* 0x0000040000067882 */ /* 0x000fe40000000000 */
[----:B------:R-:W-:-:S06]  /*1200*/  SHF.R.U32.HI R0, RZ, 0x7, R0 ;  /* 0x00000007ff007819 */ /* 0x000fcc0000011600 */
[----:B---3--:R-:W3:Y:S01]  /*1210*/  SHFL.IDX PT, R0, R0, RZ, 0x1f ;  /* 0x00001fff00007589 */ /* 0x008ee200000e0000 */
[----:B--2---:R-:W-:Y:S01]  /*1220*/  ULEA UR42, UR7, UR6, 0x18 ;  /* 0x00000006072a7291 */ /* 0x004fe2000f8ec03f */
[----:B---3--:R-:W-:-:S13]  /*1230*/  R2UR UR4, R0 ;  /* 0x00000000000472ca */ /* 0x008fda00000e0000 */
[----:B------:R-:W-:-:S04]  /*1240*/  ULEA.HI UR5, UR4, UR4, URZ, 0x1 ;  /* 0x0000000404057291 */ /* 0x000fc8000f8f083f */
[----:B------:R-:W-:-:S04]  /*1250*/  ULOP3.LUT UR5, UR5, 0xffffe, URZ, 0xc0, !UPT ;  /* 0x000ffffe05057892 */ /* 0x000fc8000f8ec03f */
[----:B------:R-:W-:-:S03]  /*1260*/  UIADD3 UR5, UR4, -UR5, URZ ;  /* 0x8000000504057290 */ /* 0x000fc6000fffe03f */
[----:B------:R-:W-:Y:S01]  /*1270*/  ULDC UR4, c[0x0][0x28c] ;  /* 0x0000a30000047ab9 */ /* 0x000fe20000000800 */
[----:B------:R-:W-:Y:S01]  /*1280*/  ULEA UR5, UR5, UR42, 0xc ;  /* 0x0000002a05057291 */ /* 0x000fe2000f8e603f */
[----:B------:R-:W-:-:S03]  /*1290*/  ISETP.LT.AND P0, PT, RZ, UR4, PT ;  /* 0x00000004ff007c0c */ /* 0x000fc6000bf01270 */
[----:B------:R-:W-:-:S04]  /*12a0*/  UIADD3 UR5, UR5, 0x280, URZ ;  /* 0x0000028005057890 */ /* 0x000fc8000fffe03f */
[----:B------:R-:W-:-:S04]  /*12b0*/  USHF.R.U32.HI UR5, URZ, 0x4, UR5 ;  /* 0x000000043f057899 */ /* 0x000fc80008011605 */
[----:B------:R-:W-:Y:S02]  /*12c0*/  ULOP3.LUT UR41, UR5, 0x3fff, URZ, 0xc0, !UPT ;  /* 0x00003fff05297892 */ /* 0x000fe4000f8ec03f */
[----:B-1--45:R-:W-:Y:S10]  /*12d0*/  @P0 BRA `(.L_x_14) ;  /* 0x0000000000400947 */ /* 0x032ff40003800000 */
[----:B------:R-:W-:Y:S01]  /*12e0*/  MOV R0, 0x0 ;  /* 0x0000000000007802 */ /* 0x000fe20000000f00 */
[----:B------:R-:W-:Y:S01]  /*12f0*/  ULDC.64 UR4, c[0x4][0x68] ;  /* 0x01001a0000047ab9 */ /* 0x000fe20000000a00 */
[----:B------:R-:W-:Y:S01]  /*1300*/  ULDC.64 UR6, c[0x4][0x8] ;  /* 0x0100020000067ab9 */ /* 0x000fe20000000a00 */
[----:B01----:R-:W-:Y:S01]  /*1310*/  IMAD.U32 R4, RZ, RZ, UR4 ;  /* 0x00000004ff047e24 */ /* 0x003fe2000f8e00ff */
[----:B------:R0:W1:Y:S01]  /*1320*/  LDC.64 R14, c[0x4][R0] ;  /* 0x01000000000e7b82 */ /* 0x0000620000000a00 */
[----:B------:R-:W-:Y:S01]  /*1330*/  IMAD.U32 R5, RZ, RZ, UR5 ;  /* 0x00000005ff057e24 */ /* 0x000fe2000f8e00ff */
[----:B------:R-:W-:Y:S01]  /*1340*/  ULDC.64 UR4, c[0x4][0x70] ;  /* 0x01001c0000047ab9 */ /* 0x000fe20000000a00 */
[----:B------:R-:W-:Y:S02]  /*1350*/  IMAD.U32 R10, RZ, RZ, UR6 ;  /* 0x00000006ff0a7e24 */ /* 0x000fe4000f8e00ff */
[----:B------:R-:W-:Y:S02]  /*1360*/  IMAD.U32 R6, RZ, RZ, UR4 ;  /* 0x00000004ff067e24 */ /* 0x000fe4000f8e00ff */
[----:B------:R-:W-:-:S02]  /*1370*/  IMAD.U32 R7, RZ, RZ, UR5 ;  /* 0x00000005ff077e24 */ /* 0x000fc4000f8e00ff */
[----:B------:R-:W-:Y:S02]  /*1380*/  IMAD.U32 R11, RZ, RZ, UR7 ;  /* 0x00000007ff0b7e24 */ /* 0x000fe4000f8e00ff */
[----:B------:R-:W-:Y:S02]  /*1390*/  IMAD.MOV.U32 R8, RZ, RZ, 0x1e1 ;  /* 0x000001e1ff087424 */ /* 0x000fe400078e00ff */
[----:B------:R-:W-:Y:S02]  /*13a0*/  IMAD.MOV.U32 R12, RZ, RZ, 0x1 ;  /* 0x00000001ff0c7424 */ /* 0x000fe400078e00ff */
[----:B0-----:R-:W-:-:S07]  /*13b0*/  IMAD.MOV.U32 R13, RZ, RZ, RZ ;  /* 0x000000ffff0d7224 */ /* 0x001fce00078e00ff */
[----:B------:R-:W-:-:S07]  /*13c0*/  LEPC R20, `(.L_x_14) ;  /* 0x000000001014794e */ /* 0x000fce0000000000 */
[----:B-1---5:R-:W-:Y:S05]  /*13d0*/  CALL.ABS.NOINC R14 ;  /* 0x000000000e007343 */ /* 0x022fea0003c00000 */
.L_x_14:
[----:B------:R-:W-:-:S13]  /*13e0*/  ISETP.NE.AND P0, PT, R44, 0x3, PT ;  /* 0x000000032c00780c */ /* 0x000fda0003f05270 */
[----:B------:R-:W-:Y:S05]  /*13f0*/  @!P0 BRA `(.L_x_15) ;  /* 0x0000000000048947 */ /* 0x000fea0003800000 */
[----:B------:R-:W-:Y:S01]  /*1400*/  BPT.TRAP 0x1 ;  /* 0x000000040000795c */ /* 0x000fe20000300000 */
.L_x_15:
[----:B------:R-:W-:Y:S02]  /*1410*/  IMAD.U32 R3, RZ, RZ, UR39 ;  /* 0x00000027ff037e24 */ /* 0x000fe4000f8e00ff */
[----:B------:R-:W-:-:S03]  /*1420*/  IMAD.U32 R0, RZ, RZ, UR38 ;  /* 0x00000026ff007e24 */ /* 0x000fc6000f8e00ff */
[----:B------:R-:W-:Y:S02]  /*1430*/  LEA R3, R3, UR42, 0x3 ;  /* 0x0000002a03037c11 */ /* 0x000fe4000f8e18ff */
[----:B------:R-:W-:-:S04]  /*1440*/  SHF.L.U32 R0, R0, 0x1f, RZ ;  /* 0x0000001f00007819 */ /* 0x000fc800000006ff */
[----:B------:R2:W3:Y:S01]  /*1450*/  SYNCS.PHASECHK.TRANS64.TRYWAIT P1, [R3+URZ], R0 ;  /* 0x00000000030075a7 */ /* 0x0004e2000802017f */
[----:B------:R-:W-:Y:S05]  /*1460*/  @!P0 BRA `(.L_x_16) ;  /* 0x0000000000048947 */ /* 0x000fea0003800000 */
[----:B------:R-:W-:Y:S01]  /*1470*/  BPT.TRAP 0x1 ;  /* 0x000000040000795c */ /* 0x000fe20000300000 */
.L_x_16:
[----:B---3--:R-:W-:Y:S05]  /*1480*/  @P1 BRA `(.L_x_17) ;  /* 0x0000000000081947 */ /* 0x008fea0003800000 */
[----:B------:R-:W3:Y:S02]  /*1490*/  SYNCS.PHASECHK.TRANS64.TRYWAIT P1, [R3+URZ], R0 ;  /* 0x00000000030075a7 */ /* 0x000ee4000802017f */
[----:B---3--:R-:W-:Y:S05]  /*14a0*/  @!P1 BRA `(.L_x_18) ;  /* 0x0000004000b09947 */ /* 0x008fea0003800000 */
.L_x_17:
[----:B------:R-:W-:-:S04]  /*14b0*/  UISETP.LT.AND UP0, UPT, UR40, 0x1, UPT ;  /* 0x000000012800788c */ /* 0x000fc8000bf01270 */
[----:B------:R-:W-:-:S04]  /*14c0*/  USEL UR4, UR40, 0x1, UP0 ;  /* 0x0000000128047887 */ /* 0x000fc80008000000 */
[----:B------:R-:W-:-:S06]  /*14d0*/  UIADD3 UR4, UR40, -UR4, URZ ;  /* 0x8000000428047290 */ /* 0x000fcc000fffe03f */
[----:B--23--:R-:W-:Y:S01]  /*14e0*/  IMAD.U32 R0, RZ, RZ, UR4 ;  /* 0x00000004ff007e24 */ /* 0x00cfe2000f8e00ff */
[----:B------:R-:W-:Y:S05]  /*14f0*/  WARPSYNC.ALL ;  /* 0x0000000000007948 */ /* 0x000fea0003800000 */
[----:B------:R-:W-:Y:S01]  /*1500*/  ISETP.GE.AND P1, PT, R0, 0x1, PT ;  /* 0x000000010000780c */ /* 0x000fe20003f26270 */
[----:B------:R-:W-:Y:S01]  /*1510*/  UIADD3 UR4, UR42, 0x2c280, URZ ;  /* 0x0002c2802a047890 */ /* 0x000fe2000fffe03f */
[----:B------:R-:W-:Y:S01]  /*1520*/  WARPGROUP.ARRIVE ;  /* 0x00000000000079c5 */ /* 0x000fe20000000000 */
[----:B------:R-:W-:Y:S02]  /*1530*/  ULOP3.LUT UR41, UR41, 0x10000, URZ, 0xfc, !UPT ;  /* 0x0001000029297892 */ /* 0x000fe4000f8efc3f */
[----:B------:R-:W-:Y:S01]  /*1540*/  USHF.R.U32.HI UR4, URZ, 0x4, UR4 ;  /* 0x000000043f047899 */ /* 0x000fe20008011604 */
[----:B------:R-:W-:Y:S01]  /*1550*/  UMOV UR5, 0x80000020 ;  /* 0x8000002000057882 */ /* 0x000fe20000000000 */
[----:B------:R-:W-:-:S02]  /*1560*/  UMOV UR7, 0x80000020 ;  /* 0x8000002000077882 */ /* 0x000fc40000000000 */
[----:B------:R-:W-:-:S04]  /*1570*/  ULOP3.LUT UR4, UR4, 0x3fff, URZ, 0xc0, !UPT ;  /* 0x00003fff04047892 */ /* 0x000fc8000f8ec03f */
[----:B------:R-:W-:Y:S02]  /*1580*/  ULOP3.LUT UR10, UR4, 0x10000, URZ, 0xfc, !UPT ;  /* 0x00010000040a7892 */ /* 0x000fe4000f8efc3f */
[----:B------:R-:W-:Y:S02]  /*1590*/  ULEA UR4, UR39, UR41, 0x9 ;  /* 0x0000002927047291 */ /* 0x000fe4000f8e483f */
[----:B------:R-:W-:-:S09]  /*15a0*/  ULEA UR6, UR39, UR10, 0x7 ;  /* 0x0000000a27067291 */ /* 0x000fd2000f8e383f */
[----:B------:R-:W-:Y:S01]  /*15b0*/  HGMMA.64x32x16.F32.BF16 R24, gdesc[UR4], RZ, !UPT, gsb0 ;  /* 0x00600000041879f0 */ /* 0x000fe2000c0018ff */
[----:B------:R-:W-:Y:S02]  /*15c0*/  UIADD3 UR4, UR4, 0x2, URZ ;  /* 0x0000000204047890 */ /* 0x000fe4000fffe03f */
[----:B------:R-:W-:Y:S01]  /*15d0*/  UIADD3 UR6, UR6, 0x2, URZ ;  /* 0x0000000206067890 */ /* 0x000fe2000fffe03f */
[----:B------:R-:W-:Y:S01]  /*15e0*/  UMOV UR5, 0x80000020 ;  /* 0x8000002000057882 */ /* 0x000fe20000000000 */
[----:B------:R-:W-:Y:S01]  /*15f0*/  UMOV UR7, 0x80000020 ;  /* 0x8000002000077882 */ /* 0x000fe20000000000 */
[----:B------:R-:W-:Y:S02]  /*1600*/  WARPGROUP.DEPBAR.LE gsb0, 0x0 ;  /* 0x00008000000079c5 */ /* 0x000fe40000010000 */
[----:B------:R-:W-:-:S06]  /*1610*/  WARPGROUP.ARRIVE ;  /* 0x00000000000079c5 */ /* 0x000fcc0000000000 */
[----:B------:R-:W-:Y:S03]  /*1620*/  HGMMA.64x32x16.F32.BF16 R24, gdesc[UR4], R24, gsb0 ;  /* 0x00600000041879f0 */ /* 0x000fe60008001818 */
[----:B------:R-:W-:Y:S02]  /*1630*/  WARPGROUP.DEPBAR.LE gsb0, 0x0 ;  /* 0x00008000000079c5 */ /* 0x000fe40000010000 */
[----:B------:R-:W-:Y:S05]  /*1640*/  @!P1 BRA `(.L_x_19) ;  /* 0x0000000000d89947 */ /* 0x000fea0003800000 */
[----:B------:R-:W-:Y:S02]  /*1650*/  UIADD3 UR4, UR39, 0x1, URZ ;  /* 0x0000000127047890 */ /* 0x000fe4000fffe03f */
[----:B------:R-:W-:Y:S02]  /*1660*/  UMOV UR9, UR39 ;  /* 0x0000002700097c82 */ /* 0x000fe40008000000 */
[----:B------:R-:W-:-:S04]  /*1670*/  UISETP.NE.AND UP0, UPT, UR4, 0x16, UPT ;  /* 0x000000160400788c */ /* 0x000fc8000bf05270 */
[----:B------:R-:W-:Y:S02]  /*1680*/  USEL UR5, URZ, 0x1, UP0 ;  /* 0x000000013f057887 */ /* 0x000fe40008000000 */
[----:B------:R-:W-:Y:S02]  /*1690*/  USEL UR8, UR4, URZ, UP0 ;  /* 0x0000003f04087287 */ /* 0x000fe40008000000 */
[----:B------:R-:W-:-:S06]  /*16a0*/  ULOP3.LUT UR5, UR38, UR5, URZ, 0x3c, !UPT ;  /* 0x0000000526057292 */ /* 0x000fcc000f8e3c3f */
[----:B01----:R-:W-:-:S07]  /*16b0*/  IMAD.U32 R5, RZ, RZ, UR5 ;  /* 0x00000005ff057e24 */ /* 0x003fce000f8e00ff */
.L_x_26:
[----:B01----:R-:W-:Y:S05]  /*16c0*/  @!P0 BRA `(.L_x_20) ;  /* 0x0000000000048947 */ /* 0x003fea0003800000 */
[----:B------:R-:W-:Y:S01]  /*16d0*/  BPT.TRAP 0x1 ;  /* 0x000000040000795c */ /* 0x000fe20000300000 */
.L_x_20:
[----:B------:R-:W0:Y:S01]  /*16e0*/  S2UR UR5, SR_CgaCtaId ;  /* 0x00000000000579c3 */ /* 0x000e220000008800 */
[----:B------:R-:W-:Y:S01]  /*16f0*/  UMOV UR4, 0x400 ;  /* 0x0000040000047882 */ /* 0x000fe20000000000 */
[----:B------:R-:W-:Y:S01]  /*1700*/  SHF.L.U32 R3, R5, 0x1f, RZ ;  /* 0x0000001f05037819 */ /* 0x000fe200000006ff */
[----:B0-----:R-:W-:-:S04]  /*1710*/  ULEA UR11, UR5, UR4, 0x18 ;  /* 0x00000004050b7291 */ /* 0x001fc8000f8ec03f */
[----:B------:R-:W-:-:S09]  /*1720*/  ULEA UR4, UR8, UR11, 0x3 ;  /* 0x0000000b08047291 */ /* 0x000fd2000f8e183f */
[----:B------:R0:W1:Y:S01]  /*1730*/  SYNCS.PHASECHK.TRANS64.TRYWAIT P1, [UR4], R3 ;  /* 0x00000003ff0075a7 */ /* 0x0000620008020144 */
[----:B------:R-:W-:Y:S05]  /*1740*/  @!P0 BRA `(.L_x_21) ;  /* 0x0000000000048947 */ /* 0x000fea0003800000 */
[----:B------:R-:W-:Y:S01]  /*1750*/  BPT.TRAP 0x1 ;  /* 0x000000040000795c */ /* 0x000fe20000300000 */
.L_x_21:
[----:B-1----:R-:W-:Y:S05]  /*1760*/  @P1 BRA `(.L_x_22) ;  /* 0x0000000000081947 */ /* 0x002fea0003800000 */
[----:B------:R-:W1:Y:S02]  /*1770*/  SYNCS.PHASECHK.TRANS64.TRYWAIT P1, [UR4], R3 ;  /* 0x00000003ff0075a7 */ /* 0x000e640008020144 */
[----:B-1----:R-:W-:Y:S05]  /*1780*/  @!P1 BRA `(.L_x_23) ;  /* 0x00000040000c9947 */ /* 0x002fea0003800000 */
.L_x_22:
[----:B------:R-:W-:Y:S01]  /*1790*/  ULEA UR4, UR8, UR41, 0x9 ;  /* 0x0000002908047291 */ /* 0x000fe2000f8e483f */
[----:B------:R-:W-:Y:S01]  /*17a0*/  WARPGROUP.ARRIVE ;  /* 0x00000000000079c5 */ /* 0x000fe20000000000 */
[----:B------:R-:W-:Y:S01]  /*17b0*/  ULEA UR6, UR8, UR10, 0x7 ;  /* 0x0000000a08067291 */ /* 0x000fe2000f8e383f */
[----:B------:R-:W-:Y:S01]  /*17c0*/  UMOV UR5, 0x80000020 ;  /* 0x8000002000057882 */ /* 0x000fe20000000000 */
[----:B------:R-:W-:-:S07]  /*17d0*/  UMOV UR7, 0x80000020 ;  /* 0x8000002000077882 */ /* 0x000fce0000000000 */
[----:B------:R-:W-:Y:S01]  /*17e0*/  HGMMA.64x32x16.F32.BF16 R24, gdesc[UR4], R24, gsb0 ;  /* 0x00600000041879f0 */ /* 0x000fe20008001818 */
        /* <DEDUP_REMOVED lines=9> */
[----:B------:R-:W-:Y:S01]  /*1880*/  BPT.TRAP 0x1 ;  /* 0x000000040000795c */ /* 0x000fe20000300000 */
.L_x_24:
[----:B------:R-:W-:Y:S01]  /*1890*/  ULEA UR4, UR9, UR11, 0x3 ;  /* 0x0000000b09047291 */ /* 0x000fe2000f8e183f */
[----:B------:R-:W-:-:S03]  /*18a0*/  ISETP.GT.U32.AND P1, PT, R19, 0x1, PT ;  /* 0x000000011300780c */ /* 0x000fc60003f24070 */
[----:B------:R-:W-:-:S04]  /*18b0*/  UIADD3 UR4, UR4, 0xb0, URZ ;  /* 0x000000b004047890 */ /* 0x000fc8000fffe03f */
[----:B------:R-:W-:-:S09]  /*18c0*/  UPRMT UR4, URZ, 0x654, UR4 ;  /* 0x000006543f047896 */ /* 0x000fd20008000004 */
[----:B------:R-:W-:Y:S01]  /*18d0*/  SYNCS.ARRIVE.TRANS64.RED.A1T0 RZ, [UR4], RZ ;  /* 0x000000ffffff79a7 */ /* 0x000fe20008100404 */
[----:B------:R-:W-:Y:S05]  /*18e0*/  @P1 BRA `(.L_x_25) ;  /* 0x0000000000041947 */ /* 0x000fea0003800000 */
[----:B------:R-:W-:Y:S01]  /*18f0*/  BPT.TRAP 0x1 ;  /* 0x000000040000795c */ /* 0x000fe20000300000 */
.L_x_25:
[----:B------:R-:W-:Y:S01]  /*1900*/  UIADD3 UR8, UR8, 0x1, URZ ;  /* 0x0000000108087890 */ /* 0x000fe2000fffe03f */
[C---:B------:R-:W-:Y:S01]  /*1910*/  ISETP.GT.AND P1, PT, R0.reuse, 0x1, PT ;  /* 0x000000010000780c */ /* 0x040fe20003f24270 */
[----:B------:R-:W-:Y:S01]  /*1920*/  UIADD3 UR9, UR9, 0x1, URZ ;  /* 0x0000000109097890 */ /* 0x000fe2000fffe03f */
[----:B------:R-:W-:Y:S01]  /*1930*/  VIADD R0, R0, 0xffffffff ;  /* 0xffffffff00007836 */ /* 0x000fe20000000000 */
[----:B------:R-:W-:Y:S02]  /*1940*/  UISETP.NE.AND UP0, UPT, UR8, 0x16, UPT ;  /* 0x000000160800788c */ /* 0x000fe4000bf05270 */
[----:B------:R-:W-:Y:S02]  /*1950*/  UISETP.NE.AND UP1, UPT, UR9, 0x16, UPT ;  /* 0x000000160900788c */ /* 0x000fe4000bf25270 */
[----:B------:R-:W-:Y:S02]  /*1960*/  USEL UR4, URZ, 0x1, UP0 ;  /* 0x000000013f047887 */ /* 0x000fe40008000000 */
[----:B------:R-:W-:-:S02]  /*1970*/  USEL UR8, UR8, URZ, UP0 ;  /* 0x0000003f08087287 */ /* 0x000fc40008000000 */
[----:B------:R-:W-:Y:S02]  /*1980*/  USEL UR9, UR9, URZ, UP1 ;  /* 0x0000003f09097287 */ /* 0x000fe40008800000 */
[----:B------:R-:W-:Y:S01]  /*1990*/  LOP3.LUT R5, R5, UR4, RZ, 0x3c, !PT ;  /* 0x0000000405057c12 */ /* 0x000fe2000f8e3cff */
[----:B------:R-:W-:Y:S09]  /*19a0*/  @P1 BRA `(.L_x_26) ;  /* 0xfffffffc00441947 */ /* 0x000ff2000383ffff */
.L_x_19:
[----:B------:R-:W2:Y:S02]  /*19b0*/  LDC R0, c[0x0][0x28c] ;  /* 0x0000a300ff007b82 */ /* 0x000ea40000000800 */
[----:B--2---:R-:W-:-:S13]  /*19c0*/  ISETP.GE.AND P1, PT, R0, 0x1, PT ;  /* 0x000000010000780c */ /* 0x004fda0003f26270 */
[----:B------:R-:W-:Y:S05]  /*19d0*/  @!P1 BRA `(.L_x_27) ;  /* 0x0000000000489947 */ /* 0x000fea0003800000 */
[----:B------:R-:W-:Y:S05]  /*19e0*/  @!P0 BRA `(.L_x_28) ;  /* 0x0000000000048947 */ /* 0x000fea0003800000 */
[----:B------:R-:W-:Y:S01]  /*19f0*/  BPT.TRAP 0x1 ;  /* 0x000000040000795c */ /* 0x000fe20000300000 */
.L_x_28:
[----:B------:R-:W2:Y:S01]  /*1a00*/  S2UR UR7, SR_CgaCtaId ;  /* 0x00000000000779c3 */ /* 0x000ea20000008800 */
[----:B------:R-:W-:Y:S01]  /*1a10*/  UISETP.LT.AND UP0, UPT, UR40, 0x1, UPT ;  /* 0x000000012800788c */ /* 0x000fe2000bf01270 */
[----:B------:R-:W-:-:S03]  /*1a20*/  ISETP.GT.U32.AND P0, PT, R19, 0x1, PT ;  /* 0x000000011300780c */ /* 0x000fc60003f04070 */
[----:B------:R-:W-:-:S04]  /*1a30*/  USEL UR6, UR40, 0x1, UP0 ;  /* 0x0000000128067887 */ /* 0x000fc80008000000 */
[----:B------:R-:W-:-:S04]  /*1a40*/  UIADD3 UR6, UR39, UR40, -UR6 ;  /* 0x0000002827067290 */ /* 0x000fc8000fffe806 */
[----:B------:R-:W-:-:S04]  /*1a50*/  UIMAD.WIDE.U32 UR4, UR6, -0x45d1745d, URZ ;  /* 0xba2e8ba3060478a5 */ /* 0x000fc8000f8e003f */
[----:B------:R-:W-:-:S03]  /*1a60*/  USHF.R.U32.HI UR4, URZ, 0x4, UR5 ;  /* 0x000000043f047899 */ /* 0x000fc60008011605 */
[----:B------:R-:W-:Y:S01]  /*1a70*/  UMOV UR5, 0x400 ;  /* 0x0000040000057882 */ /* 0x000fe20000000000 */
[----:B------:R-:W-:Y:S02]  /*1a80*/  UIMAD UR6, UR4, -0x16, UR6 ;  /* 0xffffffea040678a4 */ /* 0x000fe4000f8e0206 */
[----:B--2---:R-:W-:-:S04]  /*1a90*/  ULEA UR5, UR7, UR5, 0x18 ;  /* 0x0000000507057291 */ /* 0x004fc8000f8ec03f */
[----:B------:R-:W-:-:S04]  /*1aa0*/  ULEA UR6, UR6, UR5, 0x3 ;  /* 0x0000000506067291 */ /* 0x000fc8000f8e183f */
[----:B------:R-:W-:-:S04]  /*1ab0*/  UIADD3 UR6, UR6, 0xb0, URZ ;  /* 0x000000b006067890 */ /* 0x000fc8000fffe03f */
[----:B------:R-:W-:-:S09]  /*1ac0*/  UPRMT UR6, URZ, 0x654, UR6 ;  /* 0x000006543f067896 */ /* 0x000fd20008000006 */
[----:B------:R-:W-:Y:S01]  /*1ad0*/  SYNCS.ARRIVE.TRANS64.RED.A1T0 RZ, [UR6], RZ ;  /* 0x000000ffffff79a7 */ /* 0x000fe20008100406 */
[----:B------:R-:W-:Y:S05]  /*1ae0*/  @P0 BRA `(.L_x_27) ;  /* 0x0000000000040947 */ /* 0x000fea0003800000 */
[----:B------:R-:W-:Y:S01]  /*1af0*/  BPT.TRAP 0x1 ;  /* 0x000000040000795c */ /* 0x000fe20000300000 */
.L_x_27:
[----:B------:R-:W2:Y:S01]  /*1b00*/  LDC R6, c[0x0][0x288] ;  /* 0x0000a200ff067b82 */ /* 0x000ea20000000800 */
[----:B------:R-:W-:Y:S01]  /*1b10*/  LOP3.LUT R0, R22, 0x1, RZ, 0xc0, !PT ;  /* 0x0000000116007812 */ /* 0x000fe200078ec0ff */
[----:B------:R-:W-:Y:S01]  /*1b20*/  IMAD.SHL.U32 R43, R43, 0x20, RZ ;  /* 0x000000202b2b7824 */ /* 0x000fe200078e00ff */
[----:B01----:R-:W-:Y:S01]  /*1b30*/  SHF.R.U32.HI R3, RZ, 0x2, R18 ;  /* 0x00000002ff037819 */ /* 0x003fe20000011612 */
[----:B------:R-:W-:Y:S01]  /*1b40*/  UIADD3 UR39, UR40, UR39, URZ ;  /* 0x0000002728277290 */ /* 0x000fe2000fffe03f */
[----:B------:R-:W-:Y:S01]  /*1b50*/  LOP3.LUT R4, R18, 0x60, RZ, 0xc0, !PT ;  /* 0x0000006012047812 */ /* 0x000fe200078ec0ff */
[----:B------:R-:W-:Y:S01]  /*1b60*/  IMAD.SHL.U32 R8, R0, 0x40, RZ ;  /* 0x0000004000087824 */ /* 0x000fe200078e00ff */
[----:B------:R-:W-:Y:S01]  /*1b70*/  LOP3.LUT R3, R3, 0x7, RZ, 0xc0, !PT ;  /* 0x0000000703037812 */ /* 0x000fe200078ec0ff */
[----:B------:R-:W-:Y:S01]  /*1b80*/  IMAD.SHL.U32 R11, R42, 0x80, RZ ;  /* 0x000000802a0b7824 */ /* 0x000fe200078e00ff */
[----:B------:R-:W-:Y:S01]  /*1b90*/  SHF.R.U32.HI R10, RZ, 0x1, R4 ;  /* 0x00000001ff0a7819 */ /* 0x000fe20000011604 */
[----:B------:R-:W-:Y:S01]  /*1ba0*/  UISETP.GT.U32.AND UP0, UPT, UR39, 0x15, UPT ;  /* 0x000000152700788c */ /* 0x000fe2000bf04070 */
[----:B------:R-:W-:Y:S01]  /*1bb0*/  LOP3.LUT R4, R18, 0x3, RZ, 0xc0, !PT ;  /* 0x0000000312047812 */ /* 0x000fe200078ec0ff */
[----:B------:R-:W-:Y:S01]  /*1bc0*/  ULDC UR7, c[0x0][0x284] ;  /* 0x0000a10000077ab9 */ /* 0x000fe20000000800 */
[--C-:B------:R-:W-:Y:S01]  /*1bd0*/  IADD3 R5, RZ, -R10, -R3.reuse ;  /* 0x8000000aff057210 */ /* 0x100fe20007ffe803 */
[----:B------:R-:W-:Y:S01]  /*1be0*/  UISETP.LT.U32.AND UP0, UPT, UR40, 0x16, UP0 ;  /* 0x000000162800788c */ /* 0x000fe20008701070 */
[----:B------:R-:W-:Y:S01]  /*1bf0*/  LOP3.LUT R3, R8, 0x40, R3, 0xe2, !PT ;  /* 0x0000004008037812 */ /* 0x000fe200078ee203 */
[----:B------:R-:W-:Y:S01]  /*1c00*/  IMAD.SHL.U32 R8, R18, 0x2, RZ ;  /* 0x0000000212087824 */ /* 0x000fe200078e00ff */
[----:B------:R-:W-:Y:S01]  /*1c10*/  UISETP.GE.U32.AND UP1, UPT, UR40, 0x16, UPT ;  /* 0x000000162800788c */ /* 0x000fe2000bf26070 */
[----:B------:R-:W-:Y:S01]  /*1c20*/  SHF.R.S32.HI R21, RZ, 0x1f, R41 ;  /* 0x0000001fff157819 */ /* 0x000fe20000011429 */
[----:B------:R-:W-:Y:S01]  /*1c30*/  ULDC.64 UR8, c[0x0][0x5d0] ;  /* 0x0001740000087ab9 */ /* 0x000fe20000000a00 */
[----:B------:R-:W-:Y:S01]  /*1c40*/  UIMAD.WIDE.U32 UR4, UR39, -0x45d1745d, URZ ;  /* 0xba2e8ba3270478a5 */ /* 0x000fe2000f8e003f */
[C---:B------:R-:W-:Y:S01]  /*1c50*/  LOP3.LUT R8, R43.reuse, 0x6, R8, 0xf8, !PT ;  /* 0x000000062b087812 */ /* 0x040fe200078ef808 */
[----:B------:R-:W-:Y:S01]  /*1c60*/  USEL UR6, URZ, 0x1, !UP0 ;  /* 0x000000013f067887 */ /* 0x000fe2000c000000 */
[----:B------:R-:W-:Y:S01]  /*1c70*/  IMAD R0, R0, -0x40, R5 ;  /* 0xffffffc000007824 */ /* 0x000fe200078e0205 */
[----:B--2---:R-:W-:Y:S01]  /*1c80*/  ISETP.GE.AND P0, PT, R43, R6, PT ;  /* 0x000000062b00720c */ /* 0x004fe20003f06270 */
[----:B------:R-:W-:Y:S01]  /*1c90*/  IMAD R12, R4, -0x2, R6 ;  /* 0xfffffffe040c7824 */ /* 0x000fe200078e0206 */
[----:B------:R-:W-:Y:S01]  /*1ca0*/  SHF.R.S32.HI R9, RZ, 0x1f, R8 ;  /* 0x0000001fff097819 */ /* 0x000fe20000011408 */
[----:B------:R-:W-:Y:S01]  /*1cb0*/  IMAD R4, R21, UR8, RZ ;  /* 0x0000000815047c24 */ /* 0x000fe2000f8e02ff */
[----:B------:R-:W-:Y:S01]  /*1cc0*/  ISETP.GE.OR P0, PT, R11, UR7, P0 ;  /* 0x000000070b007c0c */ /* 0x000fe20008706670 */
[----:B------:R-:W-:Y:S01]  /*1cd0*/  IMAD.WIDE R6, R42, 0x80, RZ ;  /* 0x000000802a067825 */ /* 0x000fe200078e02ff */
[----:B------:R-:W-:-:S02]  /*1ce0*/  USHF.R.U32.HI UR4, URZ, 0x4, UR5 ;  /* 0x000000043f047899 */ /* 0x000fc40008011605 */
[----:B------:R-:W-:Y:S01]  /*1cf0*/  ULOP3.LUT UR38, UR38, UR6, URZ, 0x3c, !UPT ;  /* 0x0000000626267292 */ /* 0x000fe2000f8e3c3f */
[C---:B------:R-:W-:Y:S01]  /*1d00*/  IMAD R13, R41.reuse, UR9, R4 ;  /* 0x00000009290d7c24 */ /* 0x040fe2000f8e0204 */
[----:B------:R-:W-:Y:S01]  /*1d10*/  LOP3.LUT R53, R6, R3, R10, 0xfe, !PT ;  /* 0x0000000306357212 */ /* 0x000fe200078efe0a */
[----:B------:R-:W-:Y:S01]  /*1d20*/  IMAD.WIDE.U32 R4, R41, UR8, R8 ;  /* 0x0000000829047c25 */ /* 0x000fe2000f8e0008 */
[----:B------:R-:W-:Y:S01]  /*1d30*/  UIMAD UR39, UR4, -0x16, UR39 ;  /* 0xffffffea042778a4 */ /* 0x000fe2000f8e0227 */
[----:B------:R-:W-:Y:S01]  /*1d40*/  IADD3 R3, -R11, UR7, R0 ;  /* 0x000000070b037c10 */ /* 0x000fe2000fffe100 */
[----:B------:R-:W-:Y:S01]  /*1d50*/  @UP1 ULOP3.LUT UR38, UR38, 0x1, UR4, 0x78, !UPT ;  /* 0x0000000126261892 */ /* 0x000fe2000f8e7804 */
[----:B------:R-:W-:Y:S02]  /*1d60*/  IMAD.IADD R5, R5, 0x1, R13 ;  /* 0x0000000105057824 */ /* 0x000fe400078e020d */
[----:B------:R-:W-:Y:S02]  /*1d70*/  IMAD.IADD R52, R12, 0x1, -R43 ;  /* 0x000000010c347824 */ /* 0x000fe400078e0a2b */
[----:B------:R-:W-:Y:S01]  /*1d80*/  IMAD.MOV.U32 R0, RZ, RZ, -0x1 ;  /* 0xffffffffff007424 */ /* 0x000fe200078e00ff */
[----:B------:R-:W-:Y:S06]  /*1d90*/  @P0 BRA `(.L_x_29) ;  /* 0x0000001000a40947 */ /* 0x000fec0003800000 */
[----:B------:R-:W0:Y:S01]  /*1da0*/  LDC.64 R46, c[0x0][0x5c8] ;  /* 0x00017200ff2e7b82 */ /* 0x000e220000000a00 */
[----:B-----5:R-:W-:Y:S01]  /*1db0*/  FSETP.NEU.AND P0, PT, R40, RZ, PT ;  /* 0x000000ff2800720b */ /* 0x020fe20003f0d000 */
[----:B------:R-:W-:Y:S01]  /*1dc0*/  BSSY B0, `(.L_x_29) ;  /* 0x0000126000007945 */ /* 0x000fe20003800000 */
[----:B------:R-:W-:-:S04]  /*1dd0*/  ISETP.GT.AND P1, PT, R52, RZ, PT ;  /* 0x000000ff3400720c */ /* 0x000fc80003f24270 */
[----:B------:R-:W-:Y:S01]  /*1de0*/  ISETP.GT.AND P3, PT, R3, RZ, P1 ;  /* 0x000000ff0300720c */ /* 0x000fe20000f64270 */
[-C--:B0-----:R-:W-:Y:S02]  /*1df0*/  IMAD R10, R7, R46.reuse, RZ ;  /* 0x0000002e070a7224 */ /* 0x081fe400078e02ff */
[----:B------:R-:W-:-:S04]  /*1e00*/  IMAD.WIDE.U32 R14, R53, R46, R4 ;  /* 0x0000002e350e7225 */ /* 0x000fc800078e0004 */
[----:B------:R-:W-:-:S04]  /*1e10*/  IMAD R5, R53, R47, R10 ;  /* 0x0000002f35057224 */ /* 0x000fc800078e020a */
[----:B------:R-:W-:Y:S01]  /*1e20*/  IMAD.IADD R55, R15, 0x1, R5 ;  /* 0x000000010f377824 */ /* 0x000fe200078e0205 */
[----:B------:R-:W-:Y:S06]  /*1e30*/  @!P0 BRA `(.L_x_30) ;  /* 0x0000000c00408947 */ /* 0x000fec0003800000 */
[----:B------:R-:W0:Y:S01]  /*1e40*/  LDC.64 R42, c[0x0][0x5b8] ;  /* 0x00016e00ff2a7b82 */ /* 0x000e220000000a00 */
[----:B------:R-:W-:-:S07]  /*1e50*/  ULDC.64 UR4, c[0x0][0x5c0] ;  /* 0x0001700000047ab9 */ /* 0x000fce0000000a00 */
[----:B------:R-:W1:Y:S08]  /*1e60*/  LDC.64 R48, c[0x0][0x5b0] ;  /* 0x00016c00ff307b82 */ /* 0x000e700000000a00 */
[----:B------:R-:W2:Y:S01]  /*1e70*/  LDC.64 R50, c[0x0][0x5a8] ;  /* 0x00016a00ff327b82 */ /* 0x000ea20000000a00 */
[-C--:B0-----:R-:W-:Y:S02]  /*1e80*/  IMAD R4, R21, R42.reuse, RZ ;  /* 0x0000002a15047224 */ /* 0x081fe400078e02ff */
[----:B------:R-:W-:-:S04]  /*1e90*/  IMAD.WIDE.U32 R20, R41, R42, R8 ;  /* 0x0000002a29147225 */ /* 0x000fc800078e0008 */
[----:B------:R-:W-:Y:S02]  /*1ea0*/  IMAD R43, R41, R43, R4 ;  /* 0x0000002b292b7224 */ /* 0x000fe400078e0204 */
[-C--:B-1----:R-:W-:Y:S02]  /*1eb0*/  IMAD R6, R7, R48.reuse, RZ ;  /* 0x0000003007067224 */ /* 0x082fe400078e02ff */
[----:B------:R-:W-:Y:S02]  /*1ec0*/  IMAD.IADD R11, R21, 0x1, R43 ;  /* 0x00000001150b7824 */ /* 0x000fe400078e022b */
[----:B------:R-:W-:Y:S02]  /*1ed0*/  IMAD.MOV.U32 R10, RZ, RZ, R20 ;  /* 0x000000ffff0a7224 */ /* 0x000fe400078e0014 */
[C---:B------:R-:W-:Y:S02]  /*1ee0*/  IMAD R45, R53.reuse, R49, R6 ;  /* 0x00000031352d7224 */ /* 0x040fe400078e0206 */
[----:B------:R-:W-:-:S04]  /*1ef0*/  IMAD.WIDE.U32 R4, R53, R48, R10 ;  /* 0x0000003035047225 */ /* 0x000fc800078e000a */
[----:B------:R-:W-:Y:S01]  /*1f00*/  IMAD.IADD R5, R5, 0x1, R45 ;  /* 0x0000000105057824 */ /* 0x000fe200078e022d */
[----:B--2---:R-:W-:-:S04]  /*1f10*/  LEA R6, P0, R4, R50, 0x1 ;  /* 0x0000003204067211 */ /* 0x004fc800078008ff */
[----:B------:R-:W-:-:S05]  /*1f20*/  LEA.HI.X R7, R4, R51, R5, 0x1, P0 ;  /* 0x0000003304077211 */ /* 0x000fca00000f0c05 */
[----:B------:R0:W2:Y:S01]  /*1f30*/  @P3 LDG.E.LTC128B.U16 R15, desc[UR36][R6.64] ;  /* 0x00000024060f3981 */ /* 0x0000a2000c1e1520 */
[----:B------:R-:W-:Y:S01]  /*1f40*/  LEA R4, P0, R14, UR4, 0x1 ;  /* 0x000000040e047c11 */ /* 0x000fe2000f8008ff */
[----:B------:R-:W-:Y:S01]  /*1f50*/  IMAD.WIDE.U32 R12, R53, R48, R8 ;  /* 0x00000030350c7225 */ /* 0x000fe200078e0008 */
[----:B------:R-:W-:Y:S03]  /*1f60*/  BSSY B1, `(.L_x_31) ;  /* 0x0000014000017945 */ /* 0x000fe60003800000 */
[----:B------:R-:W-:Y:S02]  /*1f70*/  IMAD.IADD R13, R45, 0x1, R13 ;  /* 0x000000012d0d7824 */ /* 0x000fe400078e020d */
[----:B------:R-:W-:-:S04]  /*1f80*/  IMAD.WIDE.U32 R12, R41, R42, R12 ;  /* 0x0000002a290c7225 */ /* 0x000fc800078e000c */
[----:B0-----:R-:W-:Y:S01]  /*1f90*/  IMAD.IADD R7, R43, 0x1, R13 ;  /* 0x000000012b077824 */ /* 0x001fe200078e020d */
[----:B------:R-:W-:-:S04]  /*1fa0*/  LEA R6, P4, R12, R50, 0x1 ;  /* 0x000000320c067211 */ /* 0x000fc800078808ff */
[----:B------:R-:W-:Y:S01]  /*1fb0*/  LEA.HI.X R7, R12, R51, R7, 0x1, P4 ;  /* 0x000000330c077211 */ /* 0x000fe200020f0c07 */
[----:B------:R-:W-:Y:S02]  /*1fc0*/  IMAD.SHL.U32 R12, R48, 0x8, RZ ;  /* 0x00000008300c7824 */ /* 0x000fe400078e00ff */
[----:B--2---:R-:W-:-:S04]  /*1fd0*/  IMAD.U32 R5, R15, 0x10000, RZ ;  /* 0x000100000f057824 */ /* 0x004fc800078e00ff */
[----:B------:R-:W-:-:S04]  /*1fe0*/  FMUL R5, R5, R40 ;  /* 0x0000002805057220 */ /* 0x000fc80000400000 */
[----:B------:R-:W-:Y:S01]  /*1ff0*/  FFMA R24, R24, R23, R5 ;  /* 0x0000001718187223 */ /* 0x000fe20000000005 */
[----:B------:R-:W-:Y:S02]  /*2000*/  LEA.HI.X R5, R14, UR5, R55, 0x1, P0 ;  /* 0x000000050e057c11 */ /* 0x000fe400080f0c37 */
[----:B------:R-:W-:Y:S02]  /*2010*/  ISETP.GT.AND P0, PT, R52, 0x1, PT ;  /* 0x000000013400780c */ /* 0x000fe40003f04270 */
[----:B------:R-:W-:Y:S02]  /*2020*/  F2FP.BF16.F32.PACK_AB R24, RZ, R24 ;  /* 0x00000018ff18723e */ /* 0x000fe400000010ff */
[----:B------:R-:W-:Y:S02]  /*2030*/  ISETP.GT.AND P2, PT, R3, RZ, P0 ;  /* 0x000000ff0300720c */ /* 0x000fe40000744270 */
[----:B------:R-:W-:Y:S02]  /*2040*/  PRMT R13, R24, 0x7610, R13 ;  /* 0x00007610180d7816 */ /* 0x000fe4000000000d */
[----:B------:R-:W-:-:S03]  /*2050*/  PRMT R24, R15, 0x7610, R24 ;  /* 0x000076100f187816 */ /* 0x000fc60000000018 */
[----:B------:R0:W-:Y:S02]  /*2060*/  @P3 STG.E.U16 desc[UR36][R4.64], R13 ;  /* 0x0000000d04003986 */ /* 0x0001e4000c101524 */
[----:B0-----:R-:W-:-:S04]  /*2070*/  SHF.L.U64.HI R13, R48, 0x3, R49 ;  /* 0x00000003300d7819 */ /* 0x001fc80000010231 */
[----:B------:R-:W-:Y:S05]  /*2080*/  @!P2 BRA `(.L_x_32) ;  /* 0x000000000004a947 */ /* 0x000fea0003800000 */
[----:B------:R0:W5:Y:S02]  /*2090*/  LDG.E.LTC128B.U16 R24, desc[UR36][R6.64+0x2] ;  /* 0x0000022406187981 */ /* 0x000164000c1e1520 */
.L_x_32:
[----:B------:R-:W-:Y:S05]  /*20a0*/  BSYNC B1 ;  /* 0x0000000000017941 */ /* 0x000fea0003800000 */
.L_x_31:
[----:B-----5:R-:W-:Y:S01]  /*20b0*/  IMAD.U32 R21, R24, 0x10000, RZ ;  /* 0x0001000018157824 */ /* 0x020fe200078e00ff */
[----:B------:R-:W-:Y:S01]  /*20c0*/  ISETP.GT.AND P1, PT, R3, 0x8, P1 ;  /* 0x000000080300780c */ /* 0x000fe20000f24270 */
[----:B------:R-:W-:-:S04]  /*20d0*/  IMAD.WIDE.U32 R14, R53, R48, R12 ;  /* 0x00000030350e7225 */ /* 0x000fc800078e000c */
[----:B------:R-:W-:Y:S01]  /*20e0*/  FMUL R10, R21, R40 ;  /* 0x00000028150a7220 */ /* 0x000fe20000400000 */
[----:B------:R-:W-:Y:S01]  /*20f0*/  IMAD.IADD R45, R45, 0x1, R15 ;  /* 0x000000012d2d7824 */ /* 0x000fe200078e020f */
[----:B------:R-:W-:Y:S02]  /*2100*/  IADD3 R20, P3, R20, R14, RZ ;  /* 0x0000000e14147210 */ /* 0x000fe40007f7e0ff */
[----:B------:R-:W-:-:S03]  /*2110*/  FFMA R10, R25, R23, R10 ;  /* 0x00000017190a7223 */ /* 0x000fc6000000000a */
[----:B------:R-:W-:Y:S02]  /*2120*/  IMAD.X R11, R45, 0x1, R11, P3 ;  /* 0x000000012d0b7824 */ /* 0x000fe400018e060b */
[----:B------:R-:W-:Y:S02]  /*2130*/  F2FP.BF16.F32.PACK_AB R10, RZ, R10 ;  /* 0x0000000aff0a723e */ /* 0x000fe400000010ff */
[----:B------:R-:W-:Y:S02]  /*2140*/  LEA R12, P3, R20, R50, 0x1 ;  /* 0x00000032140c7211 */ /* 0x000fe400078608ff */
[----:B------:R-:W-:Y:S02]  /*2150*/  PRMT R15, R10, 0x7610, R15 ;  /* 0x000076100a0f7816 */ /* 0x000fe4000000000f */
[----:B------:R-:W-:-:S03]  /*2160*/  LEA.HI.X R13, R20, R51, R11, 0x1, P3 ;  /* 0x00000033140d7211 */ /* 0x000fc600018f0c0b */
[----:B------:R1:W-:Y:S04]  /*2170*/  @P2 STG.E.U16 desc[UR36][R4.64+0x2], R15 ;  /* 0x0000020f04002986 */ /* 0x0003e8000c101524 */
[----:B------:R-:W2:Y:S01]  /*2180*/  @P1 LDG.E.LTC128B.U16 R24, desc[UR36][R12.64] ;  /* 0x000000240c181981 */ /* 0x000ea2000c1e1520 */
[----:B------:R-:W-:Y:S01]  /*2190*/  IADD3 R14, P2, R8, R14, RZ ;  /* 0x0000000e080e7210 */ /* 0x000fe20007f5e0ff */
[----:B------:R-:W-:Y:S01]  /*21a0*/  BSSY B1, `(.L_x_33) ;  /* 0x0000011000017945 */ /* 0x000fe20003800000 */
[C---:B------:R-:W-:Y:S02]  /*21b0*/  SHF.L.U64.HI R21, R46.reuse, 0x4, R47 ;  /* 0x000000042e157819 */ /* 0x040fe4000001022f */
[----:B------:R-:W-:Y:S01]  /*21c0*/  ISETP.GT.AND P0, PT, R3, 0x8, P0 ;  /* 0x000000080300780c */ /* 0x000fe20000704270 */
[----:B-1----:R-:W-:Y:S01]  /*21d0*/  IMAD.X R15, R9, 0x1, R45, P2 ;  /* 0x00000001090f7824 */ /* 0x002fe200010e062d */
[----:B------:R-:W-:Y:S01]  /*21e0*/  LEA R10, P2, R46, R4, 0x4 ;  /* 0x000000042e0a7211 */ /* 0x000fe200078420ff */
[----:B------:R-:W-:-:S04]  /*21f0*/  IMAD.WIDE.U32 R14, R41, R42, R14 ;  /* 0x0000002a290e7225 */ /* 0x000fc800078e000e */
[----:B------:R-:W-:Y:S01]  /*2200*/  IMAD.IADD R9, R43, 0x1, R15 ;  /* 0x000000012b097824 */ /* 0x000fe200078e020f */
[----:B------:R-:W-:-:S04]  /*2210*/  LEA R8, P3, R14, R50, 0x1 ;  /* 0x000000320e087211 */ /* 0x000fc800078608ff */
[----:B------:R-:W-:Y:S01]  /*2220*/  LEA.HI.X R9, R14, R51, R9, 0x1, P3 ;  /* 0x000000330e097211 */ /* 0x000fe200018f0c09 */
[----:B--2---:R-:W-:-:S04]  /*2230*/  IMAD.U32 R11, R24, 0x10000, RZ ;  /* 0x00010000180b7824 */ /* 0x004fc800078e00ff */
[----:B------:R-:W-:-:S04]  /*2240*/  FMUL R11, R11, R40 ;  /* 0x000000280b0b7220 */ /* 0x000fc80000400000 */
[----:B------:R-:W-:-:S05]  /*2250*/  FFMA R11, R26, R23, R11 ;  /* 0x000000171a0b7223 */ /* 0x000fca000000000b */
[----:B------:R-:W-:Y:S01]  /*2260*/  F2FP.BF16.F32.PACK_AB R12, RZ, R11 ;  /* 0x0000000bff0c723e */ /* 0x000fe200000010ff */
[----:B------:R-:W-:-:S05]  /*2270*/  IMAD.X R11, R21, 0x1, R5, P2 ;  /* 0x00000001150b7824 */ /* 0x000fca00010e0605 */
[----:B------:R1:W-:Y:S01]  /*2280*/  @P1 STG.E.U16 desc[UR36][R10.64], R12 ;  /* 0x0000000c0a001986 */ /* 0x0003e2000c101524 */
[----:B------:R-:W-:Y:S05]  /*2290*/  @!P0 BRA `(.L_x_34) ;  /* 0x0000000000048947 */ /* 0x000fea0003800000 */
[----:B------:R2:W5:Y:S02]  /*22a0*/  LDG.E.LTC128B.U16 R24, desc[UR36][R8.64+0x2] ;  /* 0x0000022408187981 */ /* 0x000564000c1e1520 */
.L_x_34:
[----:B------:R-:W-:Y:S05]  /*22b0*/  BSYNC B1 ;  /* 0x0000000000017941 */ /* 0x000fea0003800000 */
.L_x_33:
[----:B-----5:R-:W-:Y:S01]  /*22c0*/  IMAD.U32 R13, R24, 0x10000, RZ ;  /* 0x00010000180d7824 */ /* 0x020fe200078e00ff */
[----:B------:R-:W-:Y:S01]  /*22d0*/  ISETP.GT.AND P1, PT, R52, 0x8, PT ;  /* 0x000000083400780c */ /* 0x000fe20003f24270 */
[----:B------:R-:W-:Y:S02]  /*22e0*/  BSSY B1, `(.L_x_35) ;  /* 0x0000008000017945 */ /* 0x000fe40003800000 */
[----:B-1----:R-:W-:Y:S01]  /*22f0*/  FMUL R12, R13, R40 ;  /* 0x000000280d0c7220 */ /* 0x002fe20000400000 */
[----:B------:R-:W-:-:S03]  /*2300*/  ISETP.GT.AND P2, PT, R3, RZ, P1 ;  /* 0x000000ff0300720c */ /* 0x000fc60000f44270 */
[----:B------:R-:W-:-:S05]  /*2310*/  FFMA R12, R27, R23, R12 ;  /* 0x000000171b0c7223 */ /* 0x000fca000000000c */
[----:B------:R-:W-:-:S05]  /*2320*/  F2FP.BF16.F32.PACK_AB R12, RZ, R12 ;  /* 0x0000000cff0c723e */ /* 0x000fca00000010ff */
[----:B------:R1:W-:Y:S01]  /*2330*/  @P0 STG.E.U16 desc[UR36][R10.64+0x2], R12 ;  /* 0x0000020c0a000986 */ /* 0x0003e2000c101524 */
[----:B------:R-:W-:Y:S05]  /*2340*/  @!P2 BRA `(.L_x_36) ;  /* 0x000000000004a947 */ /* 0x000fea0003800000 */
[----:B------:R3:W5:Y:S02]  /*2350*/  LDG.E.LTC128B.U16 R24, desc[UR36][R6.64+0x10] ;  /* 0x0000102406187981 */ /* 0x000764000c1e1520 */
.L_x_36:
[----:B------:R-:W-:Y:S05]  /*2360*/  BSYNC B1 ;  /* 0x0000000000017941 */ /* 0x000fea0003800000 */
.L_x_35:
[----:B-----5:R-:W-:Y:S01]  /*2370*/  IMAD.U32 R13, R24, 0x10000, RZ ;  /* 0x00010000180d7824 */ /* 0x020fe200078e00ff */
[----:B------:R-:W-:Y:S01]  /*2380*/  ISETP.GT.AND P0, PT, R52, 0x9, PT ;  /* 0x000000093400780c */ /* 0x000fe20003f04270 */
[----:B------:R-:W-:Y:S02]  /*2390*/  BSSY B1, `(.L_x_37) ;  /* 0x0000008000017945 */ /* 0x000fe40003800000 */
[----:B------:R-:W-:Y:S01]  /*23a0*/  FMUL R13, R13, R40 ;  /* 0x000000280d0d7220 */ /* 0x000fe20000400000 */
[----:B------:R-:W-:-:S03]  /*23b0*/  ISETP.GT.AND P3, PT, R3, RZ, P0 ;  /* 0x000000ff0300720c */ /* 0x000fc60000764270 */
[----:B------:R-:W-:-:S05]  /*23c0*/  FFMA R13, R28, R23, R13 ;  /* 0x000000171c0d7223 */ /* 0x000fca000000000d */
[----:B------:R-:W-:-:S05]  /*23d0*/  F2FP.BF16.F32.PACK_AB R13, RZ, R13 ;  /* 0x0000000dff0d723e */ /* 0x000fca00000010ff */
[----:B------:R4:W-:Y:S01]  /*23e0*/  @P2 STG.E.U16 desc[UR36][R4.64+0x10], R13 ;  /* 0x0000100d04002986 */ /* 0x0009e2000c101524 */
[----:B------:R-:W-:Y:S05]  /*23f0*/  @!P3 BRA `(.L_x_38) ;  /* 0x000000000004b947 */ /* 0x000fea0003800000 */
[----:B------:R0:W5:Y:S02]  /*2400*/  LDG.E.LTC128B.U16 R24, desc[UR36][R6.64+0x12] ;  /* 0x0000122406187981 */ /* 0x000164000c1e1520 */
.L_x_38:
[----:B------:R-:W-:Y:S05]  /*2410*/  BSYNC B1 ;  /* 0x0000000000017941 */ /* 0x000fea0003800000 */
.L_x_37:
[----:B----45:R-:W-:Y:S01]  /*2420*/  IMAD.U32 R13, R24, 0x10000, RZ ;  /* 0x00010000180d7824 */ /* 0x030fe200078e00ff */
[----:B------:R-:W-:Y:S01]  /*2430*/  ISETP.GT.AND P1, PT, R3, 0x8, P1 ;  /* 0x000000080300780c */ /* 0x000fe20000f24270 */
[----:B------:R-:W-:Y:S02]  /*2440*/  BSSY B1, `(.L_x_39) ;  /* 0x0000007000017945 */ /* 0x000fe40003800000 */
[----:B-1----:R-:W-:-:S04]  /*2450*/  FMUL R12, R13, R40 ;  /* 0x000000280d0c7220 */ /* 0x002fc80000400000 */
[----:B------:R-:W-:-:S05]  /*2460*/  FFMA R12, R29, R23, R12 ;  /* 0x000000171d0c7223 */ /* 0x000fca000000000c */
[----:B------:R-:W-:-:S05]  /*2470*/  F2FP.BF16.F32.PACK_AB R12, RZ, R12 ;  /* 0x0000000cff0c723e */ /* 0x000fca00000010ff */
[----:B------:R1:W-:Y:S01]  /*2480*/  @P3 STG.E.U16 desc[UR36][R4.64+0x12], R12 ;  /* 0x0000120c04003986 */ /* 0x0003e2000c101524 */
[----:B------:R-:W-:Y:S05]  /*2490*/  @!P1 BRA `(.L_x_40) ;  /* 0x0000000000049947 */ /* 0x000fea0003800000 */
[----:B------:R4:W5:Y:S02]  /*24a0*/  LDG.E.LTC128B.U16 R24, desc[UR36][R8.64+0x10] ;  /* 0x0000102408187981 */ /* 0x000964000c1e1520 */
.L_x_40:
[----:B------:R-:W-:Y:S05]  /*24b0*/  BSYNC B1 ;  /* 0x0000000000017941 */ /* 0x000fea0003800000 */
.L_x_39:
[----:B-----5:R-:W-:Y:S01]  /*24c0*/  IMAD.U32 R13, R24, 0x10000, RZ ;  /* 0x00010000180d7824 */ /* 0x020fe200078e00ff */
[----:B------:R-:W-:Y:S01]  /*24d0*/  ISETP.GT.AND P0, PT, R3, 0x8, P0 ;  /* 0x000000080300780c */ /* 0x000fe20000704270 */
[----:B------:R-:W-:Y:S02]  /*24e0*/  BSSY B1, `(.L_x_41) ;  /* 0x0000007000017945 */ /* 0x000fe40003800000 */
[----:B------:R-:W-:-:S04]  /*24f0*/  FMUL R13, R13, R40 ;  /* 0x000000280d0d7220 */ /* 0x000fc80000400000 */
[----:B------:R-:W-:-:S05]  /*2500*/  FFMA R13, R30, R23, R13 ;  /* 0x000000171e0d7223 */ /* 0x000fca000000000d */
[----:B------:R-:W-:-:S05]  /*2510*/  F2FP.BF16.F32.PACK_AB R13, RZ, R13 ;  /* 0x0000000dff0d723e */ /* 0x000fca00000010ff */
[----:B------:R0:W-:Y:S01]  /*2520*/  @P1 STG.E.U16 desc[UR36][R10.64+0x10], R13 ;  /* 0x0000100d0a001986 */ /* 0x0001e2000c101524 */
[----:B------:R-:W-:Y:S05]  /*2530*/  @!P0 BRA `(.L_x_42) ;  /* 0x0000000000048947 */ /* 0x000fea0003800000 */
[----:B------:R0:W5:Y:S02]  /*2540*/  LDG.E.LTC128B.U16 R24, desc[UR36][R8.64+0x12] ;  /* 0x0000122408187981 */ /* 0x000164000c1e1520 */
.L_x_42:
[----:B------:R-:W-:Y:S05]  /*2550*/  BSYNC B1 ;  /* 0x0000000000017941 */ /* 0x000fea0003800000 */
.L_x_41:
[----:B0----5:R-:W-:Y:S01]  /*2560*/  IMAD.U32 R13, R24, 0x10000, RZ ;  /* 0x00010000180d7824 */ /* 0x021fe200078e00ff */
        /* <DEDUP_REMOVED lines=9> */
.L_x_44:
[----:B------:R-:W-:Y:S05]  /*2600*/  BSYNC B1 ;  /* 0x0000000000017941 */ /* 0x000fea0003800000 */
.L_x_43:
        /* <DEDUP_REMOVED lines=10> */
.L_x_46:
[----:B------:R-:W-:Y:S05]  /*26b0*/  BSYNC B1 ;  /* 0x0000000000017941 */ /* 0x000fea0003800000 */
.L_x_45:
[----:B0----5:R-:W-:Y:S01]  /*26c0*/  IMAD.U32 R13, R24, 0x10000, RZ ;  /* 0x00010000180d7824 */ /* 0x021fe200078e00ff */
        /* <DEDUP_REMOVED lines=8> */
.L_x_48:
[----:B------:R-:W-:Y:S05]  /*2750*/  BSYNC B1 ;  /* 0x0000000000017941 */ /* 0x000fea0003800000 */
.L_x_47:
        /* <DEDUP_REMOVED lines=9> */
.L_x_50:
[----:B------:R-:W-:Y:S05]  /*27f0*/  BSYNC B1 ;  /* 0x0000000000017941 */ /* 0x000fea0003800000 */
.L_x_49:
[----:B0----5:R-:W-:Y:S01]  /*2800*/  IMAD.U32 R13, R24, 0x10000, RZ ;  /* 0x00010000180d7824 */ /* 0x021fe200078e00ff */
        /* <DEDUP_REMOVED lines=9> */
.L_x_52:
[----:B------:R-:W-:Y:S05]  /*28a0*/  BSYNC B1 ;  /* 0x0000000000017941 */ /* 0x000fea0003800000 */
.L_x_51:
        /* <DEDUP_REMOVED lines=10> */
.L_x_54:
[----:B------:R-:W-:Y:S05]  /*2950*/  BSYNC B1 ;  /* 0x0000000000017941 */ /* 0x000fea0003800000 */
.L_x_53:
[----:B01-3-5:R-:W-:Y:S01]  /*2960*/  IMAD.U32 R7, R24, 0x10000, RZ ;  /* 0x0001000018077824 */ /* 0x02bfe200078e00ff */
        /* <DEDUP_REMOVED lines=8> */
.L_x_56:
[----:B------:R-:W-:Y:S05]  /*29f0*/  BSYNC B1 ;  /* 0x0000000000017941 */ /* 0x000fea0003800000 */
.L_x_55:
[----:B0----5:R-:W-:Y:S01]  /*2a00*/  IMAD.U32 R5, R24, 0x10000, RZ ;  /* 0x0001000018057824 */ /* 0x021fe200078e00ff */
[----:B------:R-:W-:Y:S01]  /*2a10*/  ISETP.GT.AND P0, PT, R3, 0x8, P0 ;  /* 0x000000080300780c */ /* 0x000fe20000704270 */
[----:B------:R-:W-:Y:S01]  /*2a20*/  @P1 IMAD.MOV.U32 R4, RZ, RZ, R10 ;  /* 0x000000ffff041224 */ /* 0x000fe200078e000a */
[----:B------:R-:W-:Y:S01]  /*2a30*/  BSSY B1, `(.L_x_57) ;  /* 0x0000009000017945 */ /* 0x000fe20003800000 */
[----:B------:R-:W-:-:S04]  /*2a40*/  FMUL R5, R5, R40 ;  /* 0x0000002805057220 */ /* 0x000fc80000400000 */
[----:B------:R-:W-:-:S05]  /*2a50*/  FFMA R5, R38, R23, R5 ;  /* 0x0000001726057223 */ /* 0x000fca0000000005 */
[----:B------:R-:W-:-:S04]  /*2a60*/  F2FP.BF16.F32.PACK_AB R5, RZ, R5 ;  /* 0x00000005ff05723e */ /* 0x000fc800000010ff */
[----:B------:R-:W-:Y:S01]  /*2a70*/  PRMT R6, R5, 0x7610, R6 ;  /* 0x0000761005067816 */ /* 0x000fe20000000006 */
[----:B------:R-:W-:-:S05]  /*2a80*/  @P1 IMAD.MOV.U32 R5, RZ, RZ, R11 ;  /* 0x000000ffff051224 */ /* 0x000fca00078e000b */
[----:B------:R0:W-:Y:S01]  /*2a90*/  @P1 STG.E.U16 desc[UR36][R4.64+0x30], R6 ;  /* 0x0000300604001986 */ /* 0x0001e2000c101524 */
[----:B------:R-:W-:Y:S05]  /*2aa0*/  @!P0 BRA `(.L_x_58) ;  /* 0x0000000000048947 */ /* 0x000fea0003800000 */
[----:B------:R3:W5:Y:S02]  /*2ab0*/  LDG.E.LTC128B.U16 R24, desc[UR36][R8.64+0x32] ;  /* 0x0000322408187981 */ /* 0x000764000c1e1520 */
.L_x_58:
[----:B------:R-:W-:Y:S05]  /*2ac0*/  BSYNC B1 ;  /* 0x0000000000017941 */ /* 0x000fea0003800000 */
.L_x_57:
[----:B------:R-:W-:Y:S05]  /*2ad0*/  @!P0 BRA `(.L_x_59) ;  /* 0x0000000400508947 */ /* 0x000fea0003800000 */
[----:B-----5:R-:W-:-:S04]  /*2ae0*/  IMAD.U32 R3, R24, 0x10000, RZ ;  /* 0x0001000018037824 */ /* 0x020fc800078e00ff */
[----:B0-----:R-:W-:-:S04]  /*2af0*/  FMUL R4, R3, R40 ;  /* 0x0000002803047220 */ /* 0x001fc80000400000 */
[----:B------:R-:W-:-:S05]  /*2b00*/  FFMA R4, R39, R23, R4 ;  /* 0x0000001727047223 */ /* 0x000fca0000000004 */
[----:B------:R-:W-:-:S05]  /*2b10*/  F2FP.BF16.F32.PACK_AB R4, RZ, R4 ;  /* 0x00000004ff04723e */ /* 0x000fca00000010ff */
[----:B------:R0:W-:Y:S01]  /*2b20*/  STG.E.U16 desc[UR36][R10.64+0x32], R4 ;  /* 0x000032040a007986 */ /* 0x0001e2000c101524 */
[----:B------:R-:W-:Y:S05]  /*2b30*/  BRA `(.L_x_59) ;  /* 0x0000000400387947 */ /* 0x000fea0003800000 */
.L_x_30:
[----:B------:R-:W-:Y:S01]  /*2b40*/  ISETP.GT.AND P2, PT, R52, 0x1, PT ;  /* 0x000000013400780c */ /* 0x000fe20003f44270 */
[----:B------:R-:W-:Y:S01]  /*2b50*/  ULDC.64 UR4, c[0x0][0x5c0] ;  /* 0x0001700000047ab9 */ /* 0x000fe20000000a00 */
[-C--:B------:R-:W-:Y:S01]  /*2b60*/  FMUL R24, R24, R23.reuse ;  /* 0x0000001718187220 */ /* 0x080fe20000400000 */
[----:B------:R-:W-:Y:S01]  /*2b70*/  LEA R4, P4, R14, UR4, 0x1 ;  /* 0x000000040e047c11 */ /* 0x000fe2000f8808ff */
[-C--:B------:R-:W-:Y:S01]  /*2b80*/  FMUL R25, R25, R23.reuse ;  /* 0x0000001719197220 */ /* 0x080fe20000400000 */
[----:B------:R-:W-:Y:S01]  /*2b90*/  ISETP.GT.AND P0, PT, R3, RZ, P2 ;  /* 0x000000ff0300720c */ /* 0x000fe20001704270 */
[-C--:B------:R-:W-:Y:S01]  /*2ba0*/  FMUL R26, R26, R23.reuse ;  /* 0x000000171a1a7220 */ /* 0x080fe20000400000 */
[----:B------:R-:W-:Y:S01]  /*2bb0*/  F2FP.BF16.F32.PACK_AB R24, RZ, R24 ;  /* 0x00000018ff18723e */ /* 0x000fe200000010ff */
[-C--:B------:R-:W-:Y:S01]  /*2bc0*/  FMUL R27, R27, R23.reuse ;  /* 0x000000171b1b7220 */ /* 0x080fe20000400000 */
[----:B------:R-:W-:Y:S01]  /*2bd0*/  LEA.HI.X R5, R14, UR5, R55, 0x1, P4 ;  /* 0x000000050e057c11 */ /* 0x000fe2000a0f0c37 */
[-C--:B------:R-:W-:Y:S01]  /*2be0*/  FMUL R28, R28, R23.reuse ;  /* 0x000000171c1c7220 */ /* 0x080fe20000400000 */
[----:B------:R-:W-:Y:S01]  /*2bf0*/  ISETP.GT.AND P4, PT, R52, 0x8, PT ;  /* 0x000000083400780c */ /* 0x000fe20003f84270 */
[-C--:B------:R-:W-:Y:S01]  /*2c00*/  FMUL R29, R29, R23.reuse ;  /* 0x000000171d1d7220 */ /* 0x080fe20000400000 */
[C---:B------:R-:W-:Y:S01]  /*2c10*/  ISETP.GT.AND P1, PT, R3.reuse, 0x8, P1 ;  /* 0x000000080300780c */ /* 0x040fe20000f24270 */
[----:B------:R-:W-:Y:S01]  /*2c20*/  @P3 STG.E.U16 desc[UR36][R4.64], R24 ;  /* 0x0000001804003986 */ /* 0x000fe2000c101524 */
[----:B------:R-:W-:Y:S01]  /*2c30*/  ISETP.GT.AND P2, PT, R3, 0x8, P2 ;  /* 0x000000080300780c */ /* 0x000fe20001744270 */
[----:B------:R-:W-:Y:S01]  /*2c40*/  FMUL R30, R30, R23 ;  /* 0x000000171e1e7220 */ /* 0x000fe20000400000 */
[----:B------:R-:W-:Y:S01]  /*2c50*/  F2FP.BF16.F32.PACK_AB R25, RZ, R25 ;  /* 0x00000019ff19723e */ /* 0x000fe200000010ff */
[-C--:B------:R-:W-:Y:S01]  /*2c60*/  FMUL R31, R31, R23.reuse ;  /* 0x000000171f1f7220 */ /* 0x080fe20000400000 */
[----:B------:R-:W-:Y:S01]  /*2c70*/  ISETP.GT.AND P5, PT, R3, RZ, P4 ;  /* 0x000000ff0300720c */ /* 0x000fe200027a4270 */
[-C--:B------:R-:W-:Y:S01]  /*2c80*/  FMUL R32, R32, R23.reuse ;  /* 0x0000001720207220 */ /* 0x080fe20000400000 */
[C---:B------:R-:W-:Y:S01]  /*2c90*/  SHF.L.U64.HI R47, R46.reuse, 0x4, R47 ;  /* 0x000000042e2f7819 */ /* 0x040fe2000001022f */
[----:B------:R-:W-:Y:S01]  /*2ca0*/  @P0 STG.E.U16 desc[UR36][R4.64+0x2], R25 ;  /* 0x0000021904000986 */ /* 0x000fe2000c101524 */
[----:B------:R-:W-:Y:S01]  /*2cb0*/  LEA R6, P3, R46, R4, 0x4 ;  /* 0x000000042e067211 */ /* 0x000fe200078620ff */
[-C--:B------:R-:W-:Y:S01]  /*2cc0*/  FMUL R33, R33, R23.reuse ;  /* 0x0000001721217220 */ /* 0x080fe20000400000 */
[----:B------:R-:W-:Y:S01]  /*2cd0*/  F2FP.BF16.F32.PACK_AB R26, RZ, R26 ;  /* 0x0000001aff1a723e */ /* 0x000fe200000010ff */
[----:B------:R-:W-:Y:S01]  /*2ce0*/  FMUL R34, R34, R23 ;  /* 0x0000001722227220 */ /* 0x000fe20000400000 */
[----:B------:R-:W-:Y:S01]  /*2cf0*/  ISETP.GT.AND P0, PT, R52, 0x9, PT ;  /* 0x000000093400780c */ /* 0x000fe20003f04270 */
[----:B------:R-:W-:Y:S01]  /*2d00*/  IMAD.X R7, R47, 0x1, R5, P3 ;  /* 0x000000012f077824 */ /* 0x000fe200018e0605 */
[----:B------:R-:W-:Y:S01]  /*2d10*/  F2FP.BF16.F32.PACK_AB R27, RZ, R27 ;  /* 0x0000001bff1b723e */ /* 0x000fe200000010ff */
[-C--:B------:R-:W-:Y:S01]  /*2d20*/  FMUL R35, R35, R23.reuse ;  /* 0x0000001723237220 */ /* 0x080fe20000400000 */
[----:B------:R-:W-:Y:S01]  /*2d30*/  F2FP.BF16.F32.PACK_AB R28, RZ, R28 ;  /* 0x0000001cff1c723e */ /* 0x000fe200000010ff */
[-C--:B------:R-:W-:Y:S01]  /*2d40*/  FMUL R36, R36, R23.reuse ;  /* 0x0000001724247220 */ /* 0x080fe20000400000 */
[C---:B------:R-:W-:Y:S01]  /*2d50*/  ISETP.GT.AND P3, PT, R3.reuse, RZ, P0 ;  /* 0x000000ff0300720c */ /* 0x040fe20000764270 */
[----:B------:R-:W-:Y:S01]  /*2d60*/  @P1 STG.E.U16 desc[UR36][R6.64], R26 ;  /* 0x0000001a06001986 */ /* 0x000fe2000c101524 */
[----:B------:R-:W-:Y:S01]  /*2d70*/  ISETP.GT.AND P4, PT, R3, 0x8, P4 ;  /* 0x000000080300780c */ /* 0x000fe20002784270 */
[----:B------:R-:W-:Y:S01]  /*2d80*/  FMUL R37, R37, R23 ;  /* 0x0000001725257220 */ /* 0x000fe20000400000 */
[----:B------:R-:W-:Y:S01]  /*2d90*/  F2FP.BF16.F32.PACK_AB R29, RZ, R29 ;  /* 0x0000001dff1d723e */ /* 0x000fe200000010ff */
[----:B------:R-:W-:Y:S01]  /*2da0*/  @P2 STG.E.U16 desc[UR36][R6.64+0x2], R27 ;  /* 0x0000021b06002986 */ /* 0x000fe2000c101524 */
[----:B------:R-:W-:Y:S01]  /*2db0*/  F2FP.BF16.F32.PACK_AB R30, RZ, R30 ;  /* 0x0000001eff1e723e */ /* 0x000fe200000010ff */
[----:B------:R-:W-:Y:S01]  /*2dc0*/  FMUL R38, R38, R23 ;  /* 0x0000001726267220 */ /* 0x000fe20000400000 */
[----:B------:R-:W-:Y:S01]  /*2dd0*/  F2FP.BF16.F32.PACK_AB R31, RZ, R31 ;  /* 0x0000001fff1f723e */ /* 0x000fe200000010ff */
[----:B------:R-:W-:Y:S01]  /*2de0*/  @P5 STG.E.U16 desc[UR36][R4.64+0x10], R28 ;  /* 0x0000101c04005986 */ /* 0x000fe2000c101524 */
[----:B------:R-:W-:Y:S01]  /*2df0*/  ISETP.GT.AND P5, PT, R3, 0x8, P0 ;  /* 0x000000080300780c */ /* 0x000fe200007a4270 */
[----:B------:R-:W-:Y:S01]  /*2e00*/  FMUL R39, R39, R23 ;  /* 0x0000001727277220 */ /* 0x000fe20000400000 */
[C---:B------:R-:W-:Y:S01]  /*2e10*/  ISETP.GT.AND P2, PT, R52.reuse, 0x11, PT ;  /* 0x000000113400780c */ /* 0x040fe20003f44270 */
[----:B------:R-:W-:Y:S01]  /*2e20*/  @P3 STG.E.U16 desc[UR36][R4.64+0x12], R29 ;  /* 0x0000121d04003986 */ /* 0x000fe2000c101524 */
[----:B------:R-:W-:-:S02]  /*2e30*/  ISETP.GT.AND P3, PT, R52, 0x10, PT ;  /* 0x000000103400780c */ /* 0x000fc40003f64270 */
[----:B------:R-:W-:Y:S01]  /*2e40*/  F2FP.BF16.F32.PACK_AB R32, RZ, R32 ;  /* 0x00000020ff20723e */ /* 0x000fe200000010ff */
[----:B------:R-:W-:Y:S01]  /*2e50*/  @P4 STG.E.U16 desc[UR36][R6.64+0x10], R30 ;  /* 0x0000101e06004986 */ /* 0x000fe2000c101524 */
[C---:B------:R-:W-:Y:S02]  /*2e60*/  ISETP.GT.AND P4, PT, R3.reuse, RZ, P2 ;  /* 0x000000ff0300720c */ /* 0x040fe40001784270 */
[----:B------:R-:W-:Y:S02]  /*2e70*/  F2FP.BF16.F32.PACK_AB R33, RZ, R33 ;  /* 0x00000021ff21723e */ /* 0x000fe400000010ff */
[C---:B------:R-:W-:Y:S01]  /*2e80*/  ISETP.GT.AND P1, PT, R52.reuse, 0x18, PT ;  /* 0x000000183400780c */ /* 0x040fe20003f24270 */
[----:B------:R-:W-:Y:S01]  /*2e90*/  @P5 STG.E.U16 desc[UR36][R6.64+0x12], R31 ;  /* 0x0000121f06005986 */ /* 0x000fe2000c101524 */
[----:B------:R-:W-:Y:S02]  /*2ea0*/  ISETP.GT.AND P5, PT, R3, RZ, P3 ;  /* 0x000000ff0300720c */ /* 0x000fe40001fa4270 */
[----:B------:R-:W-:-:S02]  /*2eb0*/  ISETP.GT.AND P0, PT, R52, 0x19, PT ;  /* 0x000000193400780c */ /* 0x000fc40003f04270 */
[C---:B------:R-:W-:Y:S02]  /*2ec0*/  ISETP.GT.AND P3, PT, R3.reuse, 0x8, P3 ;  /* 0x000000080300780c */ /* 0x040fe40001f64270 */
[C---:B------:R-:W-:Y:S02]  /*2ed0*/  ISETP.GT.AND P2, PT, R3.reuse, 0x8, P2 ;  /* 0x000000080300780c */ /* 0x040fe40001744270 */
[----:B------:R-:W-:Y:S02]  /*2ee0*/  F2FP.BF16.F32.PACK_AB R34, RZ, R34 ;  /* 0x00000022ff22723e */ /* 0x000fe400000010ff */
[----:B------:R-:W-:Y:S02]  /*2ef0*/  F2FP.BF16.F32.PACK_AB R35, RZ, R35 ;  /* 0x00000023ff23723e */ /* 0x000fe400000010ff */
[----:B------:R-:W-:Y:S01]  /*2f00*/  F2FP.BF16.F32.PACK_AB R36, RZ, R36 ;  /* 0x00000024ff24723e */ /* 0x000fe200000010ff */
[----:B------:R-:W-:Y:S01]  /*2f10*/  @P5 STG.E.U16 desc[UR36][R4.64+0x20], R32 ;  /* 0x0000202004005986 */ /* 0x000fe2000c101524 */
[----:B------:R-:W-:-:S02]  /*2f20*/  ISETP.GT.AND P5, PT, R3, RZ, P0 ;  /* 0x000000ff0300720c */ /* 0x000fc400007a4270 */
[C---:B------:R-:W-:Y:S01]  /*2f30*/  ISETP.GT.AND P0, PT, R3.reuse, 0x8, P0 ;  /* 0x000000080300780c */ /* 0x040fe20000704270 */
[----:B------:R-:W-:Y:S01]  /*2f40*/  @P4 STG.E.U16 desc[UR36][R4.64+0x22], R33 ;  /* 0x0000222104004986 */ /* 0x000fe2000c101524 */
[C---:B------:R-:W-:Y:S02]  /*2f50*/  ISETP.GT.AND P4, PT, R3.reuse, RZ, P1 ;  /* 0x000000ff0300720c */ /* 0x040fe40000f84270 */
[----:B------:R-:W-:Y:S01]  /*2f60*/  ISETP.GT.AND P1, PT, R3, 0x8, P1 ;  /* 0x000000080300780c */ /* 0x000fe20000f24270 */
[----:B------:R-:W-:Y:S01]  /*2f70*/  @P3 STG.E.U16 desc[UR36][R6.64+0x20], R34 ;  /* 0x0000202206003986 */ /* 0x000fe2000c101524 */
[----:B------:R-:W-:Y:S02]  /*2f80*/  F2FP.BF16.F32.PACK_AB R37, RZ, R37 ;  /* 0x00000025ff25723e */ /* 0x000fe400000010ff */
[----:B------:R-:W-:Y:S01]  /*2f90*/  F2FP.BF16.F32.PACK_AB R38, RZ, R38 ;  /* 0x00000026ff26723e */ /* 0x000fe200000010ff */
[----:B------:R-:W-:Y:S01]  /*2fa0*/  @P2 STG.E.U16 desc[UR36][R6.64+0x22], R35 ;  /* 0x0000222306002986 */ /* 0x000fe2000c101524 */
[----:B------:R-:W-:-:S05]  /*2fb0*/  F2FP.BF16.F32.PACK_AB R39, RZ, R39 ;  /* 0x00000027ff27723e */ /* 0x000fca00000010ff */
[----:B------:R-:W-:Y:S04]  /*2fc0*/  @P4 STG.E.U16 desc[UR36][R4.64+0x30], R36 ;  /* 0x0000302404004986 */ /* 0x000fe8000c101524 */
[----:B------:R0:W-:Y:S02]  /*2fd0*/  @P5 STG.E.U16 desc[UR36][R4.64+0x32], R37 ;  /* 0x0000322504005986 */ /* 0x0001e4000c101524 */
[----:B0-----:R-:W-:Y:S02]  /*2fe0*/  @P1 IMAD.MOV.U32 R4, RZ, RZ, R6 ;  /* 0x000000ffff041224 */ /* 0x001fe400078e0006 */
[----:B------:R-:W-:-:S05]  /*2ff0*/  @P1 IMAD.MOV.U32 R5, RZ, RZ, R7 ;  /* 0x000000ffff051224 */ /* 0x000fca00078e0007 */
[----:B------:R0:W-:Y:S04]  /*3000*/  @P1 STG.E.U16 desc[UR36][R4.64+0x30], R38 ;  /* 0x0000302604001986 */ /* 0x0001e8000c101524 */
[----:B------:R0:W-:Y:S02]  /*3010*/  @P0 STG.E.U16 desc[UR36][R6.64+0x32], R39 ;  /* 0x0000322706000986 */ /* 0x0001e4000c101524 */
.L_x_59:
[----:B------:R-:W-:Y:S05]  /*3020*/  BSYNC B0 ;  /* 0x0000000000007941 */ /* 0x000fea0003800000 */
.L_x_29:
[----:B------:R-:W-:Y:S01]  /*3030*/  ULDC UR4, c[0x0][0xc] ;  /* 0x0000030000047ab9 */ /* 0x000fe20000000800 */
[----:B------:R-:W-:Y:S01]  /*3040*/  ULDC UR5, c[0x0][0x10] ;  /* 0x0000040000057ab9 */ /* 0x000fe20000000800 */
[----:B0-----:R-:W0:Y:S01]  /*3050*/  LDC R5, c[0x0][0x14] ;  /* 0x00000500ff057b82 */ /* 0x001e220000000800 */
[----:B------:R-:W-:Y:S01]  /*3060*/  UIMAD.WIDE.U32 UR4, UR4, UR5, URZ ;  /* 0x00000005040472a5 */ /* 0x000fe2000f8e003f */
[----:B------:R-:W-:Y:S02]  /*3070*/  IMAD.MOV.U32 R3, RZ, RZ, R17 ;  /* 0x000000ffff037224 */ /* 0x000fe400078e0011 */
[----:B------:R-:W-:Y:S02]  /*3080*/  IMAD.MOV.U32 R43, RZ, RZ, -0x1 ;  /* 0xffffffffff2b7424 */ /* 0x000fe400078e00ff */
[----:B------:R-:W-:Y:S02]  /*3090*/  IMAD.MOV.U32 R41, RZ, RZ, -0x1 ;  /* 0xffffffffff297424 */ /* 0x000fe400078e00ff */
[----:B0-----:R-:W-:-:S04]  /*30a0*/  IMAD.WIDE.U32 R2, R5, UR4, R2 ;  /* 0x0000000405027c25 */ /* 0x001fc8000f8e0002 */
[----:B------:R-:W-:Y:S01]  /*30b0*/  IMAD R5, R5, UR5, RZ ;  /* 0x0000000505057c24 */ /* 0x000fe2000f8e02ff */
[----:B------:R-:W-:Y:S02]  /*30c0*/  ULDC.64 UR4, c[0x0][0x650] ;  /* 0x0001940000047ab9 */ /* 0x000fe40000000a00 */
[----:B------:R-:W-:Y:S01]  /*30d0*/  ISETP.GE.U32.AND P0, PT, R2, UR4, PT ;  /* 0x0000000402007c0c */ /* 0x000fe2000bf06070 */
[----:B------:R-:W-:Y:S01]  /*30e0*/  IMAD.IADD R17, R3, 0x1, R5 ;  /* 0x0000000103117824 */ /* 0x000fe200078e0205 */
[----:B------:R-:W-:-:S04]  /*30f0*/  PRMT R3, RZ, 0x7610, R3 ;  /* 0x00007610ff037816 */ /* 0x000fc80000000003 */
[----:B------:R-:W-:-:S13]  /*3100*/  ISETP.GE.U32.AND.EX P0, PT, R17, UR5, PT, P0 ;  /* 0x0000000511007c0c */ /* 0x000fda000bf06100 */
[----:B------:R-:W-:Y:S05]  /*3110*/  @P0 BRA `(.L_x_60) ;  /* 0x0000000400680947 */ /* 0x000fea0003800000 */
[----:B------:R-:W0:Y:S01]  /*3120*/  S2R R12, SR_CTAID.X ;  /* 0x00000000000c7919 */ /* 0x000e220000002500 */
[----:B------:R-:W0:Y:S01]  /*3130*/  LDC.64 R10, c[0x0][0x628] ;  /* 0x00018a00ff0a7b82 */ /* 0x000e220000000a00 */
[----:B------:R-:W-:Y:S01]  /*3140*/  ULDC UR4, c[0x0][0x150] ;  /* 0x0000540000047ab9 */ /* 0x000fe20000000800 */
[----:B-1234-:R-:W-:Y:S01]  /*3150*/  IMAD.MOV.U32 R8, RZ, RZ, R2 ;  /* 0x000000ffff087224 */ /* 0x01efe200078e0002 */
[----:B-----5:R-:W1:Y:S01]  /*3160*/  S2R R24, SR_CTAID.Y ;  /* 0x0000000000187919 */ /* 0x020e620000002600 */
[----:B------:R-:W-:-:S04]  /*3170*/  IMAD.MOV.U32 R9, RZ, RZ, R17 ;  /* 0x000000ffff097224 */ /* 0x000fc800078e0011 */
[----:B------:R-:W2:Y:S08]  /*3180*/  LDC R21, c[0x0][0x144] ;  /* 0x00005100ff157b82 */ /* 0x000eb00000000800 */
[----:B------:R-:W3:Y:S08]  /*3190*/  LDC R0, c[0x0][0x630] ;  /* 0x00018c00ff007b82 */ /* 0x000ef00000000800 */
[----:B------:R-:W4:Y:S01]  /*31a0*/  LDC.64 R14, c[0x0][0x620] ;  /* 0x00018800ff0e7b82 */ /* 0x000f220000000a00 */
[----:B0-----:R-:W-:-:S04]  /*31b0*/  ISETP.NE.U32.AND P0, PT, R10, RZ, PT ;  /* 0x000000ff0a00720c */ /* 0x001fc80003f05070 */
[----:B------:R-:W-:Y:S02]  /*31c0*/  ISETP.NE.AND.EX P0, PT, R11, RZ, PT, P0 ;  /* 0x000000ff0b00720c */ /* 0x000fe40003f05300 */
[----:B------:R-:W-:-:S05]  /*31d0*/  I2FP.F32.U32 R3, R12 ;  /* 0x0000000c00037245 */ /* 0x000fca0000201000 */
[----:B------:R-:W-:-:S04]  /*31e0*/  FMUL R3, R3, UR4 ;  /* 0x0000000403037c20 */ /* 0x000fc80008400000 */
[----:B------:R0:W0:Y:S02]  /*31f0*/  F2I.U32.TRUNC.NTZ R20, R3 ;  /* 0x0000000300147305 */ /* 0x000024000020f000 */
[----:B-123--:R-:W-:Y:S05]  /*3200*/  @!P0 BRA `(.L_x_61) ;  /* 0x0000000000288947 */ /* 0x00efea0003800000 */
[----:B0-----:R-:W0:Y:S02]  /*3210*/  LDC R3, c[0x0][0x634] ;  /* 0x00018d00ff037b82 */ /* 0x001e240000000800 */
        /* <DEDUP_REMOVED lines=9> */
.L_x_61:
[-CC-:B------:R-:W-:Y:S01]  /*32b0*/  SHF.R.U64 R41, R8, R0.reuse, R9.reuse ;  /* 0x0000000008297219 */ /* 0x180fe20000001209 */
[----:B------:R-:W1:Y:S01]  /*32c0*/  LDC.64 R28, c[0x0][0x640] ;  /* 0x00019000ff1c7b82 */ /* 0x000e620000000a00 */
[----:B------:R-:W-:Y:S01]  /*32d0*/  SHF.R.U32.HI R0, RZ, R0, R9 ;  /* 0x00000000ff007219 */ /* 0x000fe20000011609 */
[----:B0-----:R-:W-:Y:S01]  /*32e0*/  IMAD.MOV R20, RZ, RZ, -R20 ;  /* 0x000000ffff147224 */ /* 0x001fe200078e0a14 */
[----:B------:R-:W-:Y:S01]  /*32f0*/  IADD3 R7, P0, RZ, -R41, RZ ;  /* 0x80000029ff077210 */ /* 0x000fe20007f1e0ff */
[----:B------:R-:W-:Y:S02]  /*3300*/  ULDC UR4, c[0x0][0x154] ;  /* 0x0000550000047ab9 */ /* 0x000fe40000000800 */
[----:B------:R-:W-:Y:S02]  /*3310*/  IMAD R21, R21, R20, R12 ;  /* 0x0000001415157224 */ /* 0x000fe400078e020c */
[----:B------:R-:W0:Y:S01]  /*3320*/  LDC R6, c[0x0][0x618] ;  /* 0x00018600ff067b82 */ /* 0x000e220000000800 */
[----:B------:R-:W-:-:S04]  /*3330*/  IMAD.X R3, RZ, RZ, ~R0, P0 ;  /* 0x000000ffff037224 */ /* 0x000fc800000e0e00 */
[-C--:B----4-:R-:W-:Y:S02]  /*3340*/  IMAD R0, R3, R14.reuse, RZ ;  /* 0x0000000e03007224 */ /* 0x090fe400078e02ff */
[----:B------:R-:W-:Y:S01]  /*3350*/  IMAD.MOV.U32 R3, RZ, RZ, R17 ;  /* 0x000000ffff037224 */ /* 0x000fe200078e0011 */
[----:B------:R-:W2:Y:S01]  /*3360*/  LDC R8, c[0x0][0x608] ;  /* 0x00018200ff087b82 */ /* 0x000ea20000000800 */
[----:B------:R-:W-:-:S04]  /*3370*/  IMAD.WIDE.U32 R4, R7, R14, R2 ;  /* 0x0000000e07047225 */ /* 0x000fc800078e0002 */
[----:B------:R-:W-:-:S03]  /*3380*/  IMAD R3, R7, R15, R0 ;  /* 0x0000000f07037224 */ /* 0x000fc600078e0200 */
[----:B------:R-:W3:Y:S01]  /*3390*/  LDC R26, c[0x0][0x658] ;  /* 0x00019600ff1a7b82 */ /* 0x000ee20000000800 */
[----:B------:R-:W-:Y:S01]  /*33a0*/  I2FP.F32.U32 R0, R24 ;  /* 0x0000001800007245 */ /* 0x000fe20000201000 */
[----:B------:R-:W-:Y:S01]  /*33b0*/  IMAD.MOV.U32 R7, RZ, RZ, 0x1 ;  /* 0x00000001ff077424 */ /* 0x000fe200078e00ff */
[----:B-1----:R-:W-:Y:S01]  /*33c0*/  ISETP.NE.U32.AND P0, PT, R28, RZ, PT ;  /* 0x000000ff1c00720c */ /* 0x002fe20003f05070 */
[----:B------:R-:W-:Y:S02]  /*33d0*/  IMAD.IADD R3, R5, 0x1, R3 ;  /* 0x0000000105037824 */ /* 0x000fe400078e0203 */
[----:B------:R-:W-:Y:S01]  /*33e0*/  FMUL R0, R0, UR4 ;  /* 0x0000000400007c20 */ /* 0x000fe20008400000 */
[----:B------:R-:W-:Y:S01]  /*33f0*/  ISETP.NE.AND.EX P0, PT, R29, RZ, PT, P0 ;  /* 0x000000ff1d00720c */ /* 0x000fe20003f05300 */
[----:B------:R-:W1:Y:S01]  /*3400*/  LDC R15, c[0x0][0x148] ;  /* 0x00005200ff0f7b82 */ /* 0x000e620000000800 */
[-CC-:B0-----:R-:W-:Y:S01]  /*3410*/  SHF.R.U64 R12, R4, R6.reuse, R3.reuse ;  /* 0x00000006040c7219 */ /* 0x181fe20000001203 */
[----:B------:R0:W4:Y:S01]  /*3420*/  F2I.U32.TRUNC.NTZ R13, R0 ;  /* 0x00000000000d7305 */ /* 0x000122000020f000 */
[----:B------:R-:W-:Y:S01]  /*3430*/  SHF.R.U32.HI R3, RZ, R6, R3 ;  /* 0x00000006ff037219 */ /* 0x000fe20000011603 */
[----:B------:R-:W-:-:S04]  /*3440*/  IMAD.MOV.U32 R5, RZ, RZ, -0x1 ;  /* 0xffffffffff057424 */ /* 0x000fc800078e00ff */
[----:B------:R-:W0:Y:S01]  /*3450*/  LDC R20, c[0x0][0x600] ;  /* 0x00018000ff147b82 */ /* 0x000e220000000800 */
[-CC-:B--2---:R-:W-:Y:S02]  /*3460*/  SHF.R.U64 R10, R12, R8.reuse, R3.reuse ;  /* 0x000000080c0a7219 */ /* 0x184fe40000001203 */
[----:B------:R-:W-:-:S05]  /*3470*/  SHF.R.U32.HI R3, RZ, R8, R3 ;  /* 0x00000008ff037219 */ /* 0x000fca0000011603 */
[----:B------:R-:W2:Y:S01]  /*3480*/  LDC R27, c[0x0][0x648] ;  /* 0x00019200ff1b7b82 */ /* 0x000ea20000000800 */
[-C--:B---3--:R-:W-:Y:S02]  /*3490*/  SHF.L.U32 R4, R5, R26.reuse, RZ ;  /* 0x0000001a05047219 */ /* 0x088fe400000006ff */
[-CC-:B------:R-:W-:Y:S02]  /*34a0*/  SHF.R.U64 R14, R10, R26.reuse, R3.reuse ;  /* 0x0000001a0a0e7219 */ /* 0x180fe40000001203 */
[----:B------:R-:W-:Y:S02]  /*34b0*/  SHF.R.U32.HI R5, RZ, R26, R3 ;  /* 0x0000001aff057219 */ /* 0x000fe40000011603 */
[----:B------:R-:W-:Y:S01]  /*34c0*/  LOP3.LUT R25, RZ, R4, RZ, 0x33, !PT ;  /* 0x00000004ff197212 */ /* 0x000fe200078e33ff */
[----:B------:R-:W3:Y:S01]  /*34d0*/  LDC R30, c[0x0][0x638] ;  /* 0x00018e00ff1e7b82 */ /* 0x000ee20000000800 */
[----:B------:R-:W-:Y:S01]  /*34e0*/  SHF.L.U32 R26, R7, R26, RZ ;  /* 0x0000001a071a7219 */ /* 0x000fe200000006ff */
[----:B------:R-:W-:-:S06]  /*34f0*/  IMAD.MOV.U32 R4, RZ, RZ, R14 ;  /* 0x000000ffff047224 */ /* 0x000fcc00078e000e */
[----:B------:R-:W0:Y:S01]  /*3500*/  LDC R31, c[0x0][0x610] ;  /* 0x00018400ff1f7b82 */ /* 0x000e220000000800 */
[----:B----4-:R-:W-:Y:S05]  /*3510*/  @!P0 BRA `(.L_x_62) ;  /* 0x0000000000288947 */ /* 0x010fea0003800000 */
[----:B------:R-:W4:Y:S02]  /*3520*/  LDC R3, c[0x0][0x64c] ;  /* 0x00019300ff037b82 */ /* 0x000f240000000800 */
[----:B----4-:R-:W-:-:S05]  /*3530*/  IADD3 R3, P0, R14, R3, RZ ;  /* 0x000000030e037210 */ /* 0x010fca0007f1e0ff */
        /* <DEDUP_REMOVED lines=8> */
.L_x_62:
[----:B------:R-:W-:Y:S01]  /*35c0*/  ISETP.NE.AND P0, PT, R16, 0x1, PT ;  /* 0x000000011000780c */ /* 0x000fe20003f05270 */
[----:B0-----:R-:W-:Y:S01]  /*35d0*/  VIADD R7, R20, 0xffffffff ;  /* 0xffffffff14077836 */ /* 0x001fe20000000000 */
[----:B--2---:R-:W-:Y:S01]  /*35e0*/  SHF.R.U64 R0, R4, R27, R5 ;  /* 0x0000001b04007219 */ /* 0x004fe20000001205 */
[----:B------:R-:W-:Y:S01]  /*35f0*/  IMAD.MOV R13, RZ, RZ, -R13 ;  /* 0x000000ffff0d7224 */ /* 0x000fe200078e0a0d */
[----:B------:R-:W-:Y:S01]  /*3600*/  LOP3.LUT R5, R10, R25, RZ, 0xc0, !PT ;  /* 0x000000190a057212 */ /* 0x000fe200078ec0ff */
[----:B------:R-:W-:Y:S01]  /*3610*/  IMAD.MOV.U32 R4, RZ, RZ, 0x1 ;  /* 0x00000001ff047424 */ /* 0x000fe200078e00ff */
[----:B------:R-:W-:Y:S01]  /*3620*/  LOP3.LUT R12, R12, R7, RZ, 0xc0, !PT ;  /* 0x000000070c0c7212 */ /* 0x000fe200078ec0ff */
[----:B------:R-:W-:Y:S02]  /*3630*/  IMAD.MOV R3, RZ, RZ, -R0 ;  /* 0x000000ffff037224 */ /* 0x000fe400078e0a00 */
[----:B------:R-:W-:Y:S02]  /*3640*/  IMAD R0, R26, R0, R5 ;  /* 0x000000001a007224 */ /* 0x000fe400078e0205 */
[----:B---3--:R-:W-:-:S02]  /*3650*/  IMAD R3, R3, R30, R14 ;  /* 0x0000001e03037224 */ /* 0x008fc400078e020e */
[----:B-1----:R-:W-:Y:S02]  /*3660*/  @P0 IMAD R21, R15, R13, R24 ;  /* 0x0000000d0f150224 */ /* 0x002fe400078e0218 */
[----:B------:R-:W-:Y:S01]  /*3670*/  IMAD R5, R3, R20, R12 ;  /* 0x0000001403057224 */ /* 0x000fe200078e020c */
[----:B------:R-:W-:Y:S01]  /*3680*/  PRMT R3, R4, 0x7610, R3 ;  /* 0x0000761004037816 */ /* 0x000fe20000000003 */
[----:B------:R-:W-:-:S05]  /*3690*/  IMAD R0, R0, R31, R21 ;  /* 0x0000001f00007224 */ /* 0x000fca00078e0215 */
[----:B------:R-:W-:Y:S02]  /*36a0*/  SEL R43, R5, R0, !P0 ;  /* 0x00000000052b7207 */ /* 0x000fe40004000000 */
[----:B------:R-:W-:-:S07]  /*36b0*/  SEL R0, R0, R5, !P0 ;  /* 0x0000000500007207 */ /* 0x000fce0004000000 */
.L_x_60:
[----:B------:R-:W-:Y:S01]  /*36c0*/  LOP3.LUT P0, RZ, R3, 0xff, RZ, 0xc0, !PT ;  /* 0x000000ff03ff7812 */ /* 0x000fe2000780c0ff */
[----:B------:R-:W-:-:S12]  /*36d0*/  IMAD.MOV.U32 R42, RZ, RZ, R0 ;  /* 0x000000ffff2a7224 */ /* 0x000fd800078e0000 */
[----:B------:R-:W-:Y:S05]  /*36e0*/  @P0 BRA `(.L_x_63) ;  /* 0xffffffd800b80947 */ /* 0x000fea000383ffff */
[----:B------:R-:W-:Y:S05]  /*36f0*/  EXIT ;  /* 0x000000000000794d */ /* 0x000fea0003800000 */
.L_x_4:
[----:B0-----:R-:W-:Y:S01]  /*3700*/  ULDC.64 UR4, c[0x0][0x650] ;  /* 0x0001940000047ab9 */ /* 0x001fe20000000a00 */
        /* <DEDUP_REMOVED lines=25> */
.L_x_65:
[--C-:B------:R-:W-:Y:S01]  /*38a0*/  SHF.R.U64 R12, R10, R14, R11.reuse ;  /* 0x0000000e0a0c7219 */ /* 0x100fe2000000120b */
[----:B------:R-:W0:Y:S01]  /*38b0*/  LDC R22, c[0x0][0x618] ;  /* 0x00018600ff167b82 */ /* 0x000e220000000800 */
[----:B------:R-:W-:Y:S01]  /*38c0*/  I2FP.F32.U32 R8, R4 ;  /* 0x0000000400087245 */ /* 0x000fe20000201000 */
[----:B------:R-:W-:Y:S01]  /*38d0*/  ULDC UR4, c[0x0][0x150] ;  /* 0x0000540000047ab9 */ /* 0x000fe20000000800 */
[----:B------:R-:W-:Y:S01]  /*38e0*/  SHF.R.U32.HI R5, RZ, R14, R11 ;  /* 0x0000000eff057219 */ /* 0x000fe2000001160b */
[----:B------:R-:W-:Y:S01]  /*38f0*/  IMAD.MOV.U32 R6, RZ, RZ, R2 ;  /* 0x000000ffff067224 */ /* 0x000fe200078e0002 */
[----:B------:R-:W-:Y:S01]  /*3900*/  IADD3 R9, P0, RZ, -R12, RZ ;  /* 0x8000000cff097210 */ /* 0x000fe20007f1e0ff */
[----:B------:R-:W-:Y:S01]  /*3910*/  FMUL R11, R8, UR4 ;  /* 0x00000004080b7c20 */ /* 0x000fe20008400000 */
[----:B------:R-:W-:Y:S01]  /*3920*/  IMAD.MOV.U32 R7, RZ, RZ, R17 ;  /* 0x000000ffff077224 */ /* 0x000fe200078e0011 */
[----:B------:R-:W1:Y:S01]  /*3930*/  LDC.64 R24, c[0x0][0x640] ;  /* 0x00019000ff187b82 */ /* 0x000e620000000a00 */
[----:B------:R-:W-:Y:S01]  /*3940*/  ULDC UR4, c[0x0][0x154] ;  /* 0x0000550000047ab9 */ /* 0x000fe20000000800 */
[----:B------:R-:W-:-:S02]  /*3950*/  IMAD.X R5, RZ, RZ, ~R5, P0 ;  /* 0x000000ffff057224 */ /* 0x000fc400000e0e05 */
[----:B------:R-:W2:Y:S01]  /*3960*/  F2I.U32.TRUNC.NTZ R11, R11 ;  /* 0x0000000b000b7305 */ /* 0x000ea2000020f000 */
[----:B------:R-:W-:-:S03]  /*3970*/  IMAD.WIDE.U32 R6, R9, R20, R6 ;  /* 0x0000001409067225 */ /* 0x000fc600078e0006 */
[----:B------:R-:W3:Y:S01]  /*3980*/  LDC R13, c[0x0][0x144] ;  /* 0x00005100ff0d7b82 */ /* 0x000ee20000000800 */
[----:B------:R-:W-:-:S04]  /*3990*/  IMAD R8, R5, R20, RZ ;  /* 0x0000001405087224 */ /* 0x000fc800078e02ff */
[----:B------:R-:W-:Y:S02]  /*39a0*/  IMAD R5, R9, R21, R8 ;  /* 0x0000001509057224 */ /* 0x000fe400078e0208 */
[----:B------:R-:W-:Y:S01]  /*39b0*/  IMAD.MOV.U32 R8, RZ, RZ, -0x1 ;  /* 0xffffffffff087424 */ /* 0x000fe200078e00ff */
[----:B------:R-:W4:Y:S01]  /*39c0*/  LDC R14, c[0x0][0x608] ;  /* 0x00018200ff0e7b82 */ /* 0x000f220000000800 */
[----:B------:R-:W-:Y:S01]  /*39d0*/  IMAD.IADD R5, R7, 0x1, R5 ;  /* 0x0000000107057824 */ /* 0x000fe200078e0205 */
[----:B------:R-:W-:-:S04]  /*39e0*/  I2FP.F32.U32 R7, R3 ;  /* 0x0000000300077245 */ /* 0x000fc80000201000 */
[-C--:B0-----:R-:W-:Y:S01]  /*39f0*/  SHF.R.U64 R10, R6, R22.reuse, R5 ;  /* 0x00000016060a7219 */ /* 0x081fe20000001205 */
[----:B--2---:R-:W-:Y:S01]  /*3a00*/  IMAD.MOV R6, RZ, RZ, -R11 ;  /* 0x000000ffff067224 */ /* 0x004fe200078e0a0b */
[----:B------:R-:W0:Y:S01]  /*3a10*/  LDC R9, c[0x0][0x658] ;  /* 0x00019600ff097b82 */ /* 0x000e220000000800 */
[----:B-1----:R-:W-:Y:S01]  /*3a20*/  ISETP.NE.U32.AND P0, PT, R24, RZ, PT ;  /* 0x000000ff1800720c */ /* 0x002fe20003f05070 */
[----:B------:R-:W-:Y:S01]  /*3a30*/  FMUL R7, R7, UR4 ;  /* 0x0000000407077c20 */ /* 0x000fe20008400000 */
[----:B------:R-:W-:Y:S02]  /*3a40*/  SHF.R.U32.HI R5, RZ, R22, R5 ;  /* 0x00000016ff057219 */ /* 0x000fe40000011605 */
[----:B------:R-:W-:-:S03]  /*3a50*/  ISETP.NE.AND.EX P0, PT, R25, RZ, PT, P0 ;  /* 0x000000ff1900720c */ /* 0x000fc60003f05300 */
[----:B------:R-:W1:Y:S01]  /*3a60*/  LDC R20, c[0x0][0x148] ;  /* 0x00005200ff147b82 */ /* 0x000e620000000800 */
[----:B---3--:R-:W-:Y:S02]  /*3a70*/  IMAD R23, R13, R6, R4 ;  /* 0x000000060d177224 */ /* 0x008fe400078e0204 */
[----:B------:R-:W-:-:S05]  /*3a80*/  IMAD.MOV.U32 R6, RZ, RZ, 0x1 ;  /* 0x00000001ff067424 */ /* 0x000fca00078e00ff */
[----:B------:R-:W2:Y:S01]  /*3a90*/  LDC R21, c[0x0][0x600] ;  /* 0x00018000ff157b82 */ /* 0x000ea20000000800 */
[-CC-:B----4-:R-:W-:Y:S02]  /*3aa0*/  SHF.R.U64 R13, R10, R14.reuse, R5.reuse ;  /* 0x0000000e0a0d7219 */ /* 0x190fe40000001205 */
[----:B------:R-:W-:Y:S02]  /*3ab0*/  SHF.R.U32.HI R4, RZ, R14, R5 ;  /* 0x0000000eff047219 */ /* 0x000fe40000011605 */
[----:B------:R3:W4:Y:S03]  /*3ac0*/  F2I.U32.TRUNC.NTZ R14, R7 ;  /* 0x00000007000e7305 */ /* 0x000726000020f000 */
[----:B------:R-:W1:Y:S01]  /*3ad0*/  LDC R26, c[0x0][0x648] ;  /* 0x00019200ff1a7b82 */ /* 0x000e620000000800 */
[-C--:B0-----:R-:W-:Y:S02]  /*3ae0*/  SHF.R.U64 R15, R13, R9.reuse, R4 ;  /* 0x000000090d0f7219 */ /* 0x081fe40000001204 */
[----:B------:R-:W-:-:S02]  /*3af0*/  SHF.L.U32 R8, R8, R9, RZ ;  /* 0x0000000908087219 */ /* 0x000fc400000006ff */
[-C--:B------:R-:W-:Y:S01]  /*3b00*/  SHF.R.U32.HI R5, RZ, R9.reuse, R4 ;  /* 0x00000009ff057219 */ /* 0x080fe20000011604 */
[----:B------:R-:W-:Y:S01]  /*3b10*/  IMAD.MOV.U32 R4, RZ, RZ, R15 ;  /* 0x000000ffff047224 */ /* 0x000fe200078e000f */
[----:B------:R-:W-:Y:S01]  /*3b20*/  SHF.L.U32 R22, R6, R9, RZ ;  /* 0x0000000906167219 */ /* 0x000fe200000006ff */
[----:B------:R-:W0:Y:S01]  /*3b30*/  LDC R27, c[0x0][0x638] ;  /* 0x00018e00ff1b7b82 */ /* 0x000e220000000800 */
[----:B------:R-:W-:-:S07]  /*3b40*/  LOP3.LUT R28, RZ, R8, RZ, 0x33, !PT ;  /* 0x00000008ff1c7212 */ /* 0x000fce00078e33ff */
        /* <DEDUP_REMOVED lines=12> */
.L_x_66:
[----:B------:R-:W-:Y:S01]  /*3c10*/  ISETP.NE.AND P0, PT, R16, 0x1, PT ;  /* 0x000000011000780c */ /* 0x000fe20003f05270 */
[----:B--2---:R-:W-:Y:S01]  /*3c20*/  VIADD R7, R21, 0xffffffff ;  /* 0xffffffff15077836 */ /* 0x004fe20000000000 */
[----:B-1----:R-:W-:Y:S01]  /*3c30*/  SHF.R.U64 R5, R4, R26, R5 ;  /* 0x0000001a04057219 */ /* 0x002fe20000001205 */
[----:B------:R-:W-:Y:S01]  /*3c40*/  IMAD.MOV R14, RZ, RZ, -R14 ;  /* 0x000000ffff0e7224 */ /* 0x000fe200078e0a0e */
[----:B------:R-:W-:Y:S01]  /*3c50*/  LOP3.LUT R4, R13, R28, RZ, 0xc0, !PT ;  /* 0x0000001c0d047212 */ /* 0x000fe200078ec0ff */
[----:B------:R-:W-:Y:S01]  /*3c60*/  IMAD.MOV.U32 R8, RZ, RZ, R12 ;  /* 0x000000ffff087224 */ /* 0x000fe200078e000c */
[----:B------:R-:W-:Y:S01]  /*3c70*/  LOP3.LUT R10, R10, R7, RZ, 0xc0, !PT ;  /* 0x000000070a0a7212 */ /* 0x000fe200078ec0ff */
[----:B------:R-:W-:Y:S02]  /*3c80*/  IMAD.MOV R6, RZ, RZ, -R5 ;  /* 0x000000ffff067224 */ /* 0x000fe400078e0a05 */
[----:B------:R-:W-:-:S04]  /*3c90*/  IMAD R4, R22, R5, R4 ;  /* 0x0000000516047224 */ /* 0x000fc800078e0204 */
[----:B------:R-:W-:Y:S02]  /*3ca0*/  @P0 IMAD R23, R20, R14, R3 ;  /* 0x0000000e14170224 */ /* 0x000fe400078e0203 */
[----:B0-----:R-:W-:Y:S02]  /*3cb0*/  IMAD R3, R6, R27, R15 ;  /* 0x0000001b06037224 */ /* 0x001fe400078e020f */
[----:B------:R-:W-:Y:S02]  /*3cc0*/  IMAD R7, R4, R29, R23 ;  /* 0x0000001d04077224 */ /* 0x000fe400078e0217 */
[----:B------:R-:W-:Y:S02]  /*3cd0*/  IMAD R4, R3, R21, R10 ;  /* 0x0000001503047224 */ /* 0x000fe400078e020a */
[----:B------:R-:W-:-:S03]  /*3ce0*/  IMAD.MOV.U32 R6, RZ, RZ, 0x1 ;  /* 0x00000001ff067424 */ /* 0x000fc600078e00ff */
[----:B------:R-:W-:Y:S02]  /*3cf0*/  SEL R9, R4, R7, !P0 ;  /* 0x0000000704097207 */ /* 0x000fe40004000000 */
[----:B------:R-:W-:-:S07]  /*3d00*/  SEL R7, R7, R4, !P0 ;  /* 0x0000000407077207 */ /* 0x000fce0004000000 */
.L_x_64:
[----:B------:R-:W-:-:S08]  /*3d10*/  NOP ;  /* 0x0000000000007918 */ /* 0x000fd00000000000 */
[----:B------:R-:W0:-:S00]  /*3d20*/  USETMAXREG.DEALLOC.CTAPOOL 0x28 ;  /* 0x00000028000079c8 */ /* 0x000e0000080e0500 */
[----:B0-----:R-:W-:-:S13]  /*3d30*/  ISETP.NE.AND P0, PT, R0, RZ, PT ;  /* 0x000000ff0000720c */ /* 0x001fda0003f05270 */
[----:B------:R-:W-:Y:S05]  /*3d40*/  @P0 EXIT ;  /* 0x000000000000094d */ /* 0x000fea0003800000 */
[----:B------:R-:W-:Y:S01]  /*3d50*/  LOP3.LUT P0, RZ, R6, 0xff, RZ, 0xc0, !PT ;  /* 0x000000ff06ff7812 */ /* 0x000fe2000780c0ff */
[----:B------:R-:W-:Y:S02]  /*3d60*/  IMAD.MOV.U32 R0, RZ, RZ, 0x1 ;  /* 0x00000001ff007424 */ /* 0x000fe400078e00ff */
[----:B------:R-:W-:-:S10]  /*3d70*/  IMAD.MOV.U32 R11, RZ, RZ, RZ ;  /* 0x000000ffff0b7224 */ /* 0x000fd400078e00ff */
[----:B------:R-:W-:Y:S05]  /*3d80*/  @!P0 BRA `(.L_x_67) ;  /* 0x0000000c00308947 */ /* 0x000fea0003800000 */
[----:B------:R-:W0:Y:S01]  /*3d90*/  LDC R0, c[0x0][0x28c] ;  /* 0x0000a300ff007b82 */ /* 0x000e220000000800 */
[----:B------:R-:W-:Y:S01]  /*3da0*/  ULDC UR5, c[0x0][0x658] ;  /* 0x0001960000057ab9 */ /* 0x000fe20000000800 */
[----:B------:R-:W-:Y:S01]  /*3db0*/  UMOV UR6, 0xffffffff ;  /* 0xffffffff00067882 */ /* 0x000fe20000000000 */
[----:B------:R-:W-:Y:S01]  /*3dc0*/  UMOV UR8, 0x1 ;  /* 0x0000000100087882 */ /* 0x000fe20000000000 */
[----:B------:R-:W-:Y:S01]  /*3dd0*/  ULDC UR4, c[0x0][0xc] ;  /* 0x0000030000047ab9 */ /* 0x000fe20000000800 */
[----:B------:R-:W-:Y:S01]  /*3de0*/  USHF.L.U32 UR7, UR6, UR5, URZ ;  /* 0x0000000506077299 */ /* 0x000fe2000800063f */
[C---:B------:R-:W-:Y:S01]  /*3df0*/  LOP3.LUT P2, RZ, R18.reuse, 0x7f, RZ, 0xc0, !PT ;  /* 0x0000007f12ff7812 */ /* 0x040fe2000784c0ff */
[----:B------:R-:W-:Y:S01]  /*3e00*/  USHF.L.U32 UR17, UR8, UR5, URZ ;  /* 0x0000000508117299 */ /* 0x000fe2000800063f */
[----:B------:R-:W-:Y:S01]  /*3e10*/  LOP3.LUT P0, RZ, R18, 0x1f, RZ, 0xc0, !PT ;  /* 0x0000001f12ff7812 */ /* 0x000fe2000780c0ff */
[----:B------:R-:W-:Y:S01]  /*3e20*/  BSSY B0, `(.L_x_67) ;  /* 0x00000c2000007945 */ /* 0x000fe20003800000 */
[----:B------:R-:W-:Y:S01]  /*3e30*/  ULDC UR5, c[0x0][0x10] ;  /* 0x0000040000057ab9 */ /* 0x000fe20000000800 */
[----:B------:R-:W-:Y:S01]  /*3e40*/  ULDC UR6, c[0x0][0x14] ;  /* 0x0000050000067ab9 */ /* 0x000fe20000000800 */
[----:B------:R-:W-:Y:S01]  /*3e50*/  UIMAD.WIDE.U32 UR4, UR4, UR5, URZ ;  /* 0x00000005040472a5 */ /* 0x000fe2000f8e003f */
[----:B------:R-:W-:Y:S01]  /*3e60*/  IMAD.MOV.U32 R12, RZ, RZ, 0x1 ;  /* 0x00000001ff0c7424 */ /* 0x000fe200078e00ff */
[----:B------:R-:W-:Y:S01]  /*3e70*/  PLOP3.LUT P0, PT, P0, P2, PT, 0x8a, 0x0 ;  /* 0x000000000000781c */ /* 0x000fe20000705172 */
[----:B------:R-:W-:Y:S01]  /*3e80*/  IMAD.MOV.U32 R11, RZ, RZ, RZ ;  /* 0x000000ffff0b7224 */ /* 0x000fe200078e00ff */
[----:B------:R-:W-:Y:S01]  /*3e90*/  UIMAD.WIDE.U32 UR20, UR4, UR6, URZ ;  /* 0x00000006041472a5 */ /* 0x000fe2000f8e003f */
[----:B------:R-:W-:Y:S01]  /*3ea0*/  LOP3.LUT R13, R19, 0x2, RZ, 0xfc, !PT ;  /* 0x00000002130d7812 */ /* 0x000fe200078efcff */
[----:B------:R-:W-:-:S02]  /*3eb0*/  UIMAD UR13, UR5, UR6, URZ ;  /* 0x00000006050d72a4 */ /* 0x000fc4000f8e023f */
[----:B------:R-:W-:Y:S02]  /*3ec0*/  ULOP3.LUT UR16, URZ, UR7, URZ, 0x33, !UPT ;  /* 0x000000073f107292 */ /* 0x000fe4000f8e333f */
[----:B------:R-:W-:Y:S01]  /*3ed0*/  UIADD3 UR13, UR21, UR13, URZ ;  /* 0x0000000d150d7290 */ /* 0x000fe2000fffe03f */
[----:B0-----:R-:W-:Y:S01]  /*3ee0*/  VIADD R0, R0, 0x1f ;  /* 0x0000001f00007836 */ /* 0x001fe20000000000 */
[----:B------:R-:W-:-:S04]  /*3ef0*/  ULDC.64 UR22, c[0x0][0x198] ;  /* 0x0000660000167ab9 */ /* 0x000fc80000000a00 */
[----:B------:R-:W-:-:S04]  /*3f00*/  SHF.R.S32.HI R3, RZ, 0x1f, R0 ;  /* 0x0000001fff037819 */ /* 0x000fc80000011400 */
[----:B------:R-:W-:Y:S01]  /*3f10*/  LEA.HI R3, R3, R0, RZ, 0x5 ;  /* 0x0000000003037211 */ /* 0x000fe200078f28ff */
[----:B------:R-:W-:-:S03]  /*3f20*/  IMAD.MOV.U32 R0, RZ, RZ, 0x1 ;  /* 0x00000001ff007424 */ /* 0x000fc600078e00ff */
[----:B------:R-:W-:-:S07]  /*3f30*/  SHF.R.S32.HI R10, RZ, 0x5, R3 ;  /* 0x00000005ff0a7819 */ /* 0x000fce0000011403 */
.L_x_79:
[----:B------:R-:W-:-:S03]  /*3f40*/  UMOV UR4, 0xffffffff ;  /* 0xffffffff00047882 */ /* 0x000fc60000000000 */
[----:B------:R-:W-:Y:S05]  /*3f50*/  BRA.DIV UR4, `(.L_x_68) ;  /* 0x0000001a04307947 */ /* 0x000fea000b800000 */
[----:B------:R-:W-:-:S13]  /*3f60*/  ELECT P6, URZ, PT ;  /* 0x00000000003f782f */ /* 0x000fda00038c0000 */
.L_x_108:
[----:B------:R-:W0:Y:S01]  /*3f70*/  LDC R3, c[0x0][0x28c] ;  /* 0x0000a300ff037b82 */ /* 0x000e220000000800 */
[----:B------:R-:W-:Y:S01]  /*3f80*/  BSSY B1, `(.L_x_69) ;  /* 0x0000037000017945 */ /* 0x000fe20003800000 */
[----:B0-----:R-:W-:-:S13]  /*3f90*/  ISETP.LT.OR P6, PT, R3, 0x1, !P6 ;  /* 0x000000010300780c */ /* 0x001fda00077c1670 */
[----:B------:R-:W-:Y:S05]  /*3fa0*/  @P6 BRA `(.L_x_70) ;  /* 0x0000000000d06947 */ /* 0x000fea0003800000 */
[----:B------:R-:W-:Y:S02]  /*3fb0*/  IMAD.SHL.U32 R9, R9, 0x20, RZ ;  /* 0x0000002009097824 */ /* 0x000fe400078e00ff */
[----:B------:R-:W-:Y:S02]  /*3fc0*/  IMAD.SHL.U32 R7, R7, 0x80, RZ ;  /* 0x0000008007077824 */ /* 0x000fe400078e00ff */
[----:B------:R-:W-:Y:S02]  /*3fd0*/  VIADD R18, R10, 0x1 ;  /* 0x000000010a127836 */ /* 0x000fe40000000000 */
[----:B------:R-:W-:Y:S02]  /*3fe0*/  IMAD.MOV.U32 R20, RZ, RZ, RZ ;  /* 0x000000ffff147224 */ /* 0x000fe400078e00ff */
[----:B------:R-:W-:Y:S02]  /*3ff0*/  IMAD.MOV.U32 R3, RZ, RZ, R0 ;  /* 0x000000ffff037224 */ /* 0x000fe400078e0000 */
[----:B------:R-:W-:-:S07]  /*4000*/  IMAD.MOV.U32 R4, RZ, RZ, R11 ;  /* 0x000000ffff047224 */ /* 0x000fce00078e000b */
.L_x_74:
[----:B------:R-:W0:Y:S01]  /*4010*/  S2R R6, SR_CgaCtaId ;  /* 0x0000000000067919 */ /* 0x000e220000008800 */
[----:B------:R-:W-:-:S04]  /*4020*/  MOV R5, 0x400 ;  /* 0x0000040000057802 */ /* 0x000fc80000000f00 */
[----:B0-----:R-:W-:Y:S02]  /*4030*/  LEA R15, R6, R5, 0x18 ;  /* 0x00000005060f7211 */ /* 0x001fe400078ec0ff */
[----:B------:R-:W-:Y:S01]  /*4040*/  SHF.L.U32 R5, R3, 0x1f, RZ ;  /* 0x0000001f03057819 */ /* 0x000fe200000006ff */
[----:B------:R-:W0:Y:S02]  /*4050*/  @!P2 LDC R6, c[0x0][0x500] ;  /* 0x00014000ff06ab82 */ /* 0x000e240000000800 */
[----:B------:R-:W-:-:S04]  /*4060*/  IMAD R14, R4, 0x8, R15 ;  /* 0x00000008040e7824 */ /* 0x000fc800078e020f */
[----:B------:R-:W1:Y:S02]  /*4070*/  SYNCS.PHASECHK.TRANS64.TRYWAIT P1, [R14+URZ+0xb0], R5 ;  /* 0x0000b0050e0075a7 */ /* 0x000e64000802017f */
[----:B-1----:R-:W-:Y:S05]  /*4080*/  @!P1 BRA `(.L_x_71) ;  /* 0x0000001800049947 */ /* 0x002fea0003800000 */
.L_x_109:
[----:B-1----:R-:W-:Y:S01]  /*4090*/  PRMT R5, R13, 0x9910, RZ ;  /* 0x000099100d057816 */ /* 0x002fe200000000ff */
[----:B0-----:R0:W-:Y:S03]  /*40a0*/  @!P2 SYNCS.ARRIVE.TRANS64 RZ, [R14+URZ], R6 ;  /* 0x000000060effa9a7 */ /* 0x0011e6000800003f */
[----:B------:R-:W-:-:S13]  /*40b0*/  ISETP.NE.AND P1, PT, R5, 0x2, PT ;  /* 0x000000020500780c */ /* 0x000fda0003f25270 */
[----:B0-----:R-:W-:Y:S05]  /*40c0*/  @P1 BRA `(.L_x_72) ;  /* 0x0000000000041947 */ /* 0x001fea0003800000 */
[----:B------:R-:W-:Y:S01]  /*40d0*/  BPT.TRAP 0x1 ;  /* 0x000000040000795c */ /* 0x000fe20000300000 */
.L_x_72:
[----:B------:R-:W-:Y:S05]  /*40e0*/  @P0 BRA `(.L_x_73) ;  /* 0x0000000000040947 */ /* 0x000fea0003800000 */
[----:B------:R-:W-:Y:S01]  /*40f0*/  BPT.TRAP 0x1 ;  /* 0x000000040000795c */ /* 0x000fe20000300000 */
.L_x_73:
[--C-:B------:R-:W-:Y:S01]  /*4100*/  IMAD R5, R4, 0x2000, R15.reuse ;  /* 0x0000200004057824 */ /* 0x100fe200078e020f */
[----:B------:R-:W-:Y:S01]  /*4110*/  R2UR UR9, R14 ;  /* 0x000000000e0972ca */ /* 0x000fe200000e0000 */
[----:B------:R-:W-:Y:S01]  /*4120*/  IMAD R15, R4, 0x800, R15 ;  /* 0x00000800040f7824 */ /* 0x000fe200078e020f */
[----:B------:R-:W-:Y:S01]  /*4130*/  UIADD3 UR4, UP0, UR22, 0xf0, URZ ;  /* 0x000000f016047890 */ /* 0x000fe2000ff1e03f */
[----:B------:R-:W-:Y:S01]  /*4140*/  VIADD R18, R18, 0xffffffff ;  /* 0xffffffff12127836 */ /* 0x000fe20000000000 */
[----:B------:R-:W-:Y:S01]  /*4150*/  R2UR UR5, R5 ;  /* 0x00000000050572ca */ /* 0x000fe200000e0000 */
[----:B------:R-:W-:Y:S01]  /*4160*/  UIADD3 UR24, UP1, UR22, 0x1f0, URZ ;  /* 0x000001f016187890 */ /* 0x000fe2000ff3e03f */
[----:B------:R-:W-:Y:S01]  /*4170*/  R2UR UR8, R15 ;  /* 0x000000000f0872ca */ /* 0x000fe200000e0000 */
[----:B------:R-:W-:Y:S01]  /*4180*/  VIADD R4, R4, 0x1 ;  /* 0x0000000104047836 */ /* 0x000fe20000000000 */
[----:B------:R-:W-:Y:S01]  /*4190*/  R2UR UR11, R7 ;  /* 0x00000000070b72ca */ /* 0x000fe200000e0000 */
[----:B------:R-:W-:Y:S01]  /*41a0*/  UIADD3.X UR25, URZ, UR23, URZ, UP1, !UPT ;  /* 0x000000173f197290 */ /* 0x000fe20008ffe43f */
[----:B------:R-:W-:Y:S01]  /*41b0*/  R2UR UR10, R20 ;  /* 0x00000000140a72ca */ /* 0x000fe200000e0000 */
[----:B------:R-:W-:Y:S01]  /*41c0*/  UMOV UR6, 0x0 ;  /* 0x0000000000067882 */ /* 0x000fe20000000000 */
[----:B------:R-:W-:Y:S01]  /*41d0*/  R2UR UR12, R8 ;  /* 0x00000000080c72ca */ /* 0x000fe200000e0000 */
[----:B------:R-:W-:Y:S01]  /*41e0*/  UMOV UR7, 0x10000000 ;  /* 0x1000000000077882 */ /* 0x000fe20000000000 */
[----:B------:R-:W-:Y:S01]  /*41f0*/  R2UR UR18, R9 ;  /* 0x00000000091272ca */ /* 0x000fe200000e0000 */
[----:B------:R-:W-:Y:S01]  /*4200*/  VIADD R20, R20, 0x20 ;  /* 0x0000002014147836 */ /* 0x000fe20000000000 */
[----:B------:R-:W-:Y:S01]  /*4210*/  ISETP.GT.AND P3, PT, R18, 0x1, PT ;  /* 0x000000011200780c */ /* 0x000fe20003f64270 */
[----:B------:R-:W-:Y:S01]  /*4220*/  UIADD3 UR14, UR5, 0x280, URZ ;  /* 0x00000280050e7890 */ /* 0x000fe2000fffe03f */
[----:B------:R-:W-:Y:S01]  /*4230*/  ISETP.NE.AND P1, PT, R4, 0x16, PT ;  /* 0x000000160400780c */ /* 0x000fe20003f25270 */
[----:B------:R-:W-:-:S02]  /*4240*/  UIADD3.X UR5, URZ, UR23, URZ, UP0, !UPT ;  /* 0x000000173f057290 */ /* 0x000fc400087fe43f */
[----:B------:R-:W-:Y:S01]  /*4250*/  UIADD3 UR15, UR8, 0x2c280, URZ ;  /* 0x0002c280080f7890 */ /* 0x000fe2000fffe03f */
[----:B------:R-:W-:Y:S02]  /*4260*/  SEL R6, RZ, 0x1, P1 ;  /* 0x00000001ff067807 */ /* 0x000fe40000800000 */
[----:B------:R-:W-:Y:S01]  /*4270*/  UMOV UR8, UR14 ;  /* 0x0000000e00087c82 */ /* 0x000fe20008000000 */
[----:B------:R-:W-:Y:S02]  /*4280*/  SEL R4, R4, RZ, P1 ;  /* 0x000000ff04047207 */ /* 0x000fe40000800000 */
[----:B------:R-:W-:Y:S01]  /*4290*/  LOP3.LUT R3, R3, R6, RZ, 0x3c, !PT ;  /* 0x0000000603037212 */ /* 0x000fe200078e3cff */
[----:B------:R0:W-:Y:S02]  /*42a0*/  UTMALDG.3D [UR8], [UR4], desc[UR6] ;  /* 0x00000608040075b4 */ /* 0x0001e40008011000 */
[----:B0-----:R-:W-:Y:S01]  /*42b0*/  UMOV UR8, UR15 ;  /* 0x0000000f00087c82 */ /* 0x001fe20008000000 */
[----:B------:R-:W-:-:S02]  /*42c0*/  UMOV UR11, UR18 ;  /* 0x00000012000b7c82 */ /* 0x000fc40008000000 */
[----:B------:R0:W-:Y:S02]  /*42d0*/  UTMALDG.3D [UR8], [UR24], desc[UR6] ;  /* 0x00000608180075b4 */ /* 0x0001e40008011000 */
[----:B0-----:R-:W-:Y:S05]  /*42e0*/  @P3 BRA `(.L_x_74) ;  /* 0xfffffffc00483947 */ /* 0x001fea000383ffff */
.L_x_70:
[----:B------:R-:W-:Y:S05]  /*42f0*/  BSYNC B1 ;  /* 0x0000000000017941 */ /* 0x000fea0003800000 */
.L_x_69:
[----:B------:R-:W-:Y:S01]  /*4300*/  LOP3.LUT P3, RZ, R12, 0xff, RZ, 0xc0, !PT ;  /* 0x000000ff0cff7812 */ /* 0x000fe2000786c0ff */
[----:B------:R-:W-:Y:S01]  /*4310*/  IMAD.IADD R6, R10, 0x1, R11 ;  /* 0x000000010a067824 */ /* 0x000fe200078e020b */
[----:B------:R-:W-:Y:S01]  /*4320*/  IADD3 R2, P4, R2, UR20, RZ ;  /* 0x0000001402027c10 */ /* 0x000fe2000ff9e0ff */
[----:B------:R-:W-:Y:S01]  /*4330*/  ULDC.64 UR4, c[0x0][0x650] ;  /* 0x0001940000047ab9 */ /* 0x000fe20000000a00 */
[----:B------:R-:W-:Y:S01]  /*4340*/  BSSY B1, `(.L_x_75) ;  /* 0x000006d000017945 */ /* 0x000fe20003800000 */
[----:B------:R-:W-:Y:S01]  /*4350*/  IMAD.MOV.U32 R7, RZ, RZ, -0x1 ;  /* 0xffffffffff077424 */ /* 0x000fe200078e00ff */
[----:B------:R-:W-:Y:S01]  /*4360*/  ISETP.GT.U32.AND P1, PT, R6, 0x15, PT ;  /* 0x000000150600780c */ /* 0x000fe20003f24070 */
[----:B------:R-:W-:Y:S01]  /*4370*/  IMAD.MOV.U32 R9, RZ, RZ, -0x1 ;  /* 0xffffffffff097424 */ /* 0x000fe200078e00ff */
[----:B------:R-:W-:Y:S01]  /*4380*/  IADD3.X R17, R17, UR13, RZ, P4, !PT ;  /* 0x0000000d11117c10 */ /* 0x000fe2000a7fe4ff */
[----:B------:R-:W-:Y:S01]  /*4390*/  IMAD.MOV.U32 R8, RZ, RZ, -0x1 ;  /* 0xffffffffff087424 */ /* 0x000fe200078e00ff */
[----:B------:R-:W-:-:S02]  /*43a0*/  ISETP.LT.U32.AND P1, PT, R10, 0x16, P1 ;  /* 0x000000160a00780c */ /* 0x000fc40000f21070 */
[----:B------:R-:W-:Y:S01]  /*43b0*/  PRMT R12, RZ, 0x7610, R12 ;  /* 0x00007610ff0c7816 */ /* 0x000fe2000000000c */
[----:B------:R-:W0:Y:S01]  /*43c0*/  @P3 S2R R4, SR_CgaCtaId ;  /* 0x0000000000043919 */ /* 0x000e220000008800 */
[----:B------:R-:W-:-:S04]  /*43d0*/  @P3 MOV R3, 0x400 ;  /* 0x0000040000033802 */ /* 0x000fc80000000f00 */
[----:B0-----:R-:W-:Y:S01]  /*43e0*/  @P3 LEA R3, R4, R3, 0x18 ;  /* 0x0000000304033211 */ /* 0x001fe200078ec0ff */
[----:B------:R-:W-:-:S03]  /*43f0*/  IMAD.WIDE.U32 R4, R6, -0x45d1745d, RZ ;  /* 0xba2e8ba306047825 */ /* 0x000fc600078e00ff */
[----:B------:R0:W-:Y:S01]  /*4400*/  @P3 SYNCS.ARRIVE.TRANS64.A1T0 RZ, [R3+URZ+0x178], RZ ;  /* 0x000178ff03ff39a7 */ /* 0x0001e2000810003f */
[----:B------:R-:W-:Y:S02]  /*4410*/  ISETP.GE.U32.AND P3, PT, R10, 0x16, PT ;  /* 0x000000160a00780c */ /* 0x000fe40003f66070 */
[----:B------:R-:W-:Y:S02]  /*4420*/  SHF.R.U32.HI R5, RZ, 0x4, R5 ;  /* 0x00000004ff057819 */ /* 0x000fe40000011605 */
[----:B0-----:R-:W-:-:S03]  /*4430*/  SEL R3, RZ, 0x1, !P1 ;  /* 0x00000001ff037807 */ /* 0x001fc60004800000 */
[----:B------:R-:W-:Y:S01]  /*4440*/  IMAD R11, R5, -0x16, R6 ;  /* 0xffffffea050b7824 */ /* 0x000fe200078e0206 */
[----:B------:R-:W-:Y:S02]  /*4450*/  ISETP.GE.U32.AND P1, PT, R2, UR4, PT ;  /* 0x0000000402007c0c */ /* 0x000fe4000bf26070 */
[----:B------:R-:W-:Y:S02]  /*4460*/  LOP3.LUT R0, R0, R3, RZ, 0x3c, !PT ;  /* 0x0000000300007212 */ /* 0x000fe400078e3cff */
[----:B------:R-:W-:Y:S02]  /*4470*/  ISETP.GE.U32.AND.EX P1, PT, R17, UR5, PT, P1 ;  /* 0x0000000511007c0c */ /* 0x000fe4000bf26110 */
[----:B------:R-:W-:Y:S02]  /*4480*/  @P3 LOP3.LUT R0, R0, 0x1, R5, 0x78, !PT ;  /* 0x0000000100003812 */ /* 0x000fe400078e7805 */
[----:B------:R-:W-:-:S09]  /*4490*/  PRMT R3, RZ, 0x7610, R3 ;  /* 0x00007610ff037816 */ /* 0x000fd20000000003 */
[----:B------:R-:W-:Y:S05]  /*44a0*/  @P1 BRA `(.L_x_76) ;  /* 0x0000000400581947 */ /* 0x000fea0003800000 */
[----:B------:R-:W-:Y:S01]  /*44b0*/  ULDC.64 UR4, c[0x0][0x628] ;  /* 0x00018a0000047ab9 */ /* 0x000fe20000000a00 */
[----:B------:R-:W0:Y:S01]  /*44c0*/  S2R R15, SR_CTAID.X ;  /* 0x00000000000f7919 */ /* 0x000e220000002500 */
[----:B------:R-:W-:Y:S01]  /*44d0*/  ISETP.NE.U32.AND P1, PT, RZ, UR4, PT ;  /* 0x00000004ff007c0c */ /* 0x000fe2000bf25070 */
[----:B------:R-:W-:Y:S01]  /*44e0*/  ULDC UR7, c[0x0][0x630] ;  /* 0x00018c0000077ab9 */ /* 0x000fe20000000800 */
[----:B------:R-:W-:Y:S01]  /*44f0*/  IMAD.MOV.U32 R4, RZ, RZ, R2 ;  /* 0x000000ffff047224 */ /* 0x000fe200078e0002 */
[----:B------:R-:W1:Y:S01]  /*4500*/  S2R R14, SR_CTAID.Y ;  /* 0x00000000000e7919 */ /* 0x000e620000002600 */
[----:B------:R-:W-:Y:S01]  /*4510*/  ISETP.NE.AND.EX P1, PT, RZ, UR5, PT, P1 ;  /* 0x00000005ff007c0c */ /* 0x000fe2000bf25310 */
[----:B------:R-:W-:-:S12]  /*4520*/  IMAD.MOV.U32 R5, RZ, RZ, R17 ;  /* 0x000000ffff057224 */ /* 0x000fd800078e0011 */
[----:B------:R-:W-:Y:S05]  /*4530*/  @!P1 BRA `(.L_x_77) ;  /* 0x0000000000289947 */ /* 0x000fea0003800000 */
[----:B------:R-:W-:Y:S02]  /*4540*/  ULDC UR6, c[0x0][0x634] ;  /* 0x00018d0000067ab9 */ /* 0x000fe40000000800 */
[----:B------:R-:W-:-:S05]  /*4550*/  IADD3 R9, P1, R2, UR6, RZ ;  /* 0x0000000602097c10 */ /* 0x000fca000ff3e0ff */
[----:B------:R-:W-:-:S04]  /*4560*/  IMAD.X R3, RZ, RZ, R17, P1 ;  /* 0x000000ffff037224 */ /* 0x000fc800008e0611 */
[----:B------:R-:W-:-:S04]  /*4570*/  IMAD.WIDE.U32 R6, R3, UR4, RZ ;  /* 0x0000000403067c25 */ /* 0x000fc8000f8e00ff */
[----:B------:R-:W-:-:S04]  /*4580*/  IMAD.WIDE.U32 R6, P1, R9, UR5, R6 ;  /* 0x0000000509067c25 */ /* 0x000fc8000f820006 */
[----:B------:R-:W-:-:S04]  /*4590*/  IMAD.WIDE.U32 R8, R9, UR4, RZ ;  /* 0x0000000409087c25 */ /* 0x000fc8000f8e00ff */
[----:B------:R-:W-:Y:S01]  /*45a0*/  IMAD.X R5, RZ, RZ, RZ, P1 ;  /* 0x000000ffff057224 */ /* 0x000fe200008e06ff */
[----:B------:R-:W-:Y:S01]  /*45b0*/  IADD3 RZ, P1, R9, R6, RZ ;  /* 0x0000000609ff7210 */ /* 0x000fe20007f3e0ff */
[----:B------:R-:W-:-:S04]  /*45c0*/  IMAD.MOV.U32 R4, RZ, RZ, R7 ;  /* 0x000000ffff047224 */ /* 0x000fc800078e0007 */
[----:B------:R-:W-:-:S08]  /*45d0*/  IMAD.WIDE.U32.X R4, R3, UR5, R4, P1 ;  /* 0x0000000503047c25 */ /* 0x000fd000088e0404 */
.L_x_77:
[--C-:B------:R-:W-:Y:S01]  /*45e0*/  SHF.R.U64 R8, R4, UR7, R5.reuse ;  /* 0x0000000704087c19 */ /* 0x100fe20008001205 */
[----:B------:R-:W-:Y:S01]  /*45f0*/  ULDC.64 UR4, c[0x0][0x620] ;  /* 0x0001880000047ab9 */ /* 0x000fe20000000a00 */
[----:B------:R-:W-:Y:S01]  /*4600*/  SHF.R.U32.HI R3, RZ, UR7, R5 ;  /* 0x00000007ff037c19 */ /* 0x000fe20008011605 */
[----:B------:R-:W2:Y:S01]  /*4610*/  LDC R22, c[0x0][0x144] ;  /* 0x00005100ff167b82 */ /* 0x000ea20000000800 */
[----:B------:R-:W-:Y:S01]  /*4620*/  IADD3 R7, P1, RZ, -R8, RZ ;  /* 0x80000008ff077210 */ /* 0x000fe20007f3e0ff */
[----:B------:R-:W-:Y:S01]  /*4630*/  ULDC.64 UR6, c[0x0][0x640] ;  /* 0x0001900000067ab9 */ /* 0x000fe20000000a00 */
[----:B0-----:R-:W-:-:S03]  /*4640*/  I2FP.F32.U32 R9, R15 ;  /* 0x0000000f00097245 */ /* 0x001fc60000201000 */
[----:B------:R-:W-:Y:S01]  /*4650*/  IMAD.X R3, RZ, RZ, ~R3, P1 ;  /* 0x000000ffff037224 */ /* 0x000fe200008e0e03 */
[----:B------:R-:W-:-:S03]  /*4660*/  ISETP.NE.U32.AND P1, PT, RZ, UR6, PT ;  /* 0x00000006ff007c0c */ /* 0x000fc6000bf25070 */
[----:B------:R-:W-:Y:S01]  /*4670*/  IMAD R6, R3, UR4, RZ ;  /* 0x0000000403067c24 */ /* 0x000fe2000f8e02ff */
[----:B------:R-:W-:Y:S01]  /*4680*/  ISETP.NE.AND.EX P1, PT, RZ, UR7, PT, P1 ;  /* 0x00000007ff007c0c */ /* 0x000fe2000bf25310 */
[----:B------:R-:W-:Y:S02]  /*4690*/  IMAD.MOV.U32 R3, RZ, RZ, R17 ;  /* 0x000000ffff037224 */ /* 0x000fe400078e0011 */
[----:B------:R-:W-:Y:S01]  /*46a0*/  IMAD.WIDE.U32 R4, R7, UR4, R2 ;  /* 0x0000000407047c25 */ /* 0x000fe2000f8e0002 */
[----:B------:R-:W-:-:S03]  /*46b0*/  ULDC UR4, c[0x0][0x150] ;  /* 0x0000540000047ab9 */ /* 0x000fc60000000800 */
[----:B------:R-:W-:Y:S02]  /*46c0*/  IMAD R3, R7, UR5, R6 ;  /* 0x0000000507037c24 */ /* 0x000fe4000f8e0206 */
[----:B------:R-:W-:Y:S01]  /*46d0*/  FMUL R6, R9, UR4 ;  /* 0x0000000409067c20 */ /* 0x000fe20008400000 */
[----:B------:R-:W-:Y:S01]  /*46e0*/  ULDC UR4, c[0x0][0x618] ;  /* 0x0001860000047ab9 */ /* 0x000fe20000000800 */
[----:B------:R-:W0:Y:S01]  /*46f0*/  LDC R9, c[0x0][0x148] ;  /* 0x00005200ff097b82 */ /* 0x000e220000000800 */
[----:B------:R-:W-:Y:S01]  /*4700*/  IMAD.IADD R5, R5, 0x1, R3 ;  /* 0x0000000105057824 */ /* 0x000fe200078e0203 */
[----:B------:R-:W-:Y:S02]  /*4710*/  ULDC UR5, c[0x0][0x154] ;  /* 0x0000550000057ab9 */ /* 0x000fe40000000800 */
[----:B------:R-:W3:Y:S02]  /*4720*/  F2I.U32.TRUNC.NTZ R6, R6 ;  /* 0x0000000600067305 */ /* 0x000ee4000020f000 */
[----:B------:R-:W-:-:S02]  /*4730*/  SHF.R.U64 R3, R4, UR4, R5 ;  /* 0x0000000404037c19 */ /* 0x000fc40008001205 */
[----:B-1----:R-:W-:-:S05]  /*4740*/  I2FP.F32.U32 R4, R14 ;  /* 0x0000000e00047245 */ /* 0x002fca0000201000 */
[----:B------:R-:W-:Y:S01]  /*4750*/  FMUL R21, R4, UR5 ;  /* 0x0000000504157c20 */ /* 0x000fe20008400000 */
[----:B------:R-:W-:Y:S01]  /*4760*/  SHF.R.U32.HI R4, RZ, UR4, R5 ;  /* 0x00000004ff047c19 */ /* 0x000fe20008011605 */
[----:B------:R-:W-:Y:S01]  /*4770*/  ULDC UR4, c[0x0][0x608] ;  /* 0x0001820000047ab9 */ /* 0x000fe20000000800 */
[----:B------:R-:W-:Y:S02]  /*4780*/  ULDC UR5, c[0x0][0x648] ;  /* 0x0001920000057ab9 */ /* 0x000fe40000000800 */
[--C-:B------:R-:W-:Y:S01]  /*4790*/  SHF.R.U64 R20, R3, UR4, R4.reuse ;  /* 0x0000000403147c19 */ /* 0x100fe20008001204 */
[----:B------:R-:W1:Y:S01]  /*47a0*/  F2I.U32.TRUNC.NTZ R21, R21 ;  /* 0x0000001500157305 */ /* 0x000e62000020f000 */
[----:B------:R-:W-:Y:S01]  /*47b0*/  SHF.R.U32.HI R5, RZ, UR4, R4 ;  /* 0x00000004ff057c19 */ /* 0x000fe20008011604 */
[----:B------:R-:W-:Y:S01]  /*47c0*/  ULDC UR4, c[0x0][0x658] ;  /* 0x0001960000047ab9 */ /* 0x000fe20000000800 */
[----:B---3--:R-:W-:Y:S02]  /*47d0*/  IMAD.MOV R6, RZ, RZ, -R6 ;  /* 0x000000ffff067224 */ /* 0x008fe400078e0a06 */
[----:B------:R-:W-:-:S02]  /*47e0*/  SHF.R.U64 R18, R20, UR4, R5 ;  /* 0x0000000414127c19 */ /* 0x000fc40008001205 */
[----:B------:R-:W-:Y:S01]  /*47f0*/  SHF.R.U32.HI R23, RZ, UR4, R5 ;  /* 0x00000004ff177c19 */ /* 0x000fe20008011605 */
[----:B--2---:R-:W-:Y:S02]  /*4800*/  IMAD R15, R22, R6, R15 ;  /* 0x00000006160f7224 */ /* 0x004fe400078e020f */
[----:B------:R-:W-:Y:S02]  /*4810*/  IMAD.MOV.U32 R4, RZ, RZ, R18 ;  /* 0x000000ffff047224 */ /* 0x000fe400078e0012 */
[----:B------:R-:W-:Y:S01]  /*4820*/  IMAD.MOV.U32 R5, RZ, RZ, R23 ;  /* 0x000000ffff057224 */ /* 0x000fe200078e0017 */
[----:B------:R-:W-:Y:S06]  /*4830*/  @!P1 BRA `(.L_x_78) ;  /* 0x0000000000289947 */ /* 0x000fec0003800000 */
[----:B------:R-:W-:Y:S02]  /*4840*/  ULDC UR4, c[0x0][0x64c] ;  /* 0x0001930000047ab9 */ /* 0x000fe40000000800 */
[----:B------:R-:W-:-:S05]  /*4850*/  IADD3 R5, P1, R18, UR4, RZ ;  /* 0x0000000412057c10 */ /* 0x000fca000ff3e0ff */
[----:B------:R-:W-:-:S04]  /*4860*/  IMAD.X R23, RZ, RZ, R23, P1 ;  /* 0x000000ffff177224 */ /* 0x000fc800008e0617 */
[----:B------:R-:W-:-:S04]  /*4870*/  IMAD.WIDE.U32 R6, R23, UR6, RZ ;  /* 0x0000000617067c25 */ /* 0x000fc8000f8e00ff */
[----:B------:R-:W-:-:S04]  /*4880*/  IMAD.WIDE.U32 R6, P1, R5, UR7, R6 ;  /* 0x0000000705067c25 */ /* 0x000fc8000f820006 */
[----:B------:R-:W-:-:S04]  /*4890*/  IMAD.WIDE.U32 R4, R5, UR6, RZ ;  /* 0x0000000605047c25 */ /* 0x000fc8000f8e00ff */
[----:B------:R-:W-:Y:S01]  /*48a0*/  IMAD.MOV.U32 R4, RZ, RZ, R7 ;  /* 0x000000ffff047224 */ /* 0x000fe200078e0007 */
[----:B------:R-:W-:Y:S01]  /*48b0*/  IADD3 RZ, P3, R5, R6, RZ ;  /* 0x0000000605ff7210 */ /* 0x000fe20007f7e0ff */
[----:B------:R-:W-:-:S04]  /*48c0*/  IMAD.X R5, RZ, RZ, RZ, P1 ;  /* 0x000000ffff057224 */ /* 0x000fc800008e06ff */
[----:B------:R-:W-:-:S08]  /*48d0*/  IMAD.WIDE.U32.X R4, R23, UR7, R4, P3 ;  /* 0x0000000717047c25 */ /* 0x000fd000098e0404 */
.L_x_78:
[----:B------:R-:W-:Y:S01]  /*48e0*/  ISETP.NE.AND P1, PT, R16, 0x1, PT ;  /* 0x000000011000780c */ /* 0x000fe20003f25270 */
[----:B------:R-:W-:Y:S01]  /*48f0*/  ULDC UR4, c[0x0][0x600] ;  /* 0x0001800000047ab9 */ /* 0x000fe20000000800 */
[----:B------:R-:W-:Y:S01]  /*4900*/  SHF.R.U64 R5, R4, UR5, R5 ;  /* 0x0000000504057c19 */ /* 0x000fe20008001205 */
[----:B------:R-:W-:Y:S01]  /*4910*/  UIADD3 UR5, UR4, -0x1, URZ ;  /* 0xffffffff04057890 */ /* 0x000fe2000fffe03f */
[----:B------:R-:W-:Y:S01]  /*4920*/  LOP3.LUT R20, R20, UR16, RZ, 0xc0, !PT ;  /* 0x0000001014147c12 */ /* 0x000fe2000f8ec0ff */
[----:B-1----:R-:W-:Y:S01]  /*4930*/  IMAD.MOV R21, RZ, RZ, -R21 ;  /* 0x000000ffff157224 */ /* 0x002fe200078e0a15 */
[----:B------:R-:W-:Y:S01]  /*4940*/  ULDC UR6, c[0x0][0x638] ;  /* 0x00018e0000067ab9 */ /* 0x000fe20000000800 */
[----:B------:R-:W-:Y:S02]  /*4950*/  IMAD.MOV R7, RZ, RZ, -R5 ;  /* 0x000000ffff077224 */ /* 0x000fe400078e0a05 */
[----:B------:R-:W-:Y:S01]  /*4960*/  LOP3.LUT R3, R3, UR5, RZ, 0xc0, !PT ;  /* 0x0000000503037c12 */ /* 0x000fe2000f8ec0ff */
[----:B------:R-:W-:Y:S01]  /*4970*/  IMAD R20, R5, UR17, R20 ;  /* 0x0000001105147c24 */ /* 0x000fe2000f8e0214 */
[----:B------:R-:W-:Y:S01]  /*4980*/  ULDC UR5, c[0x0][0x610] ;  /* 0x0001840000057ab9 */ /* 0x000fe20000000800 */
[----:B------:R-:W-:-:S02]  /*4990*/  IMAD R18, R7, UR6, R18 ;  /* 0x0000000607127c24 */ /* 0x000fc4000f8e0212 */
[----:B0-----:R-:W-:Y:S02]  /*49a0*/  @P1 IMAD R15, R9, R21, R14 ;  /* 0x00000015090f1224 */ /* 0x001fe400078e020e */
[----:B------:R-:W-:Y:S02]  /*49b0*/  IMAD.MOV.U32 R4, RZ, RZ, 0x1 ;  /* 0x00000001ff047424 */ /* 0x000fe400078e00ff */
[----:B------:R-:W-:Y:S02]  /*49c0*/  IMAD R15, R20, UR5, R15 ;  /* 0x00000005140f7c24 */ /* 0x000fe4000f8e020f */
[--C-:B------:R-:W-:Y:S01]  /*49d0*/  IMAD R18, R18, UR4, R3.reuse ;  /* 0x0000000412127c24 */ /* 0x100fe2000f8e0203 */
[----:B------:R-:W-:-:S04]  /*49e0*/  PRMT R3, R4, 0x7610, R3 ;  /* 0x0000761004037816 */ /* 0x000fc80000000003 */
[----:B------:R-:W-:Y:S02]  /*49f0*/  SEL R9, R18, R15, !P1 ;  /* 0x0000000f12097207 */ /* 0x000fe40004800000 */
[----:B------:R-:W-:-:S07]  /*4a00*/  SEL R7, R15, R18, !P1 ;  /* 0x000000120f077207 */ /* 0x000fce0004800000 */
.L_x_76:
[----:B------:R-:W-:Y:S05]  /*4a10*/  BSYNC B1 ;  /* 0x0000000000017941 */ /* 0x000fea0003800000 */
.L_x_75:
[----:B------:R-:W-:-:S13]  /*4a20*/  LOP3.LUT P1, RZ, R3, 0xff, RZ, 0xc0, !PT ;  /* 0x000000ff03ff7812 */ /* 0x000fda000782c0ff */
[----:B------:R-:W-:Y:S05]  /*4a30*/  @P1 BRA `(.L_x_79) ;  /* 0xfffffff400401947 */ /* 0x000fea000383ffff */
[----:B------:R-:W-:Y:S05]  /*4a40*/  BSYNC B0 ;  /* 0x0000000000007941 */ /* 0x000fea0003800000 */
.L_x_67:
[----:B------:R-:W-:-:S03]  /*4a50*/  UMOV UR4, 0xffffffff ;  /* 0xffffffff00047882 */ /* 0x000fc60000000000 */
[----:B------:R-:W-:Y:S05]  /*4a60*/  BRA.DIV UR4, `(.L_x_80) ;  /* 0x0000000e04a07947 */ /* 0x000fea000b800000 */
[----:B------:R-:W-:-:S13]  /*4a70*/  ELECT P6, URZ, PT ;  /* 0x00000000003f782f */ /* 0x000fda00038c0000 */
.L_x_112:
[----:B------:R-:W-:Y:S04]  /*4a80*/  BSSY B0, `(.L_x_81) ;  /* 0x00000cd000007945 */ /* 0x000fe80003800000 */
[----:B------:R-:W-:Y:S05]  /*4a90*/  @!P6 BRA `(.L_x_82) ;  /* 0x0000000c002ce947 */ /* 0x000fea0003800000 */
[----:B------:R-:W-:-:S04]  /*4aa0*/  LOP3.LUT R19, R19, 0x2, RZ, 0xfc, !PT ;  /* 0x0000000213137812 */ /* 0x000fc800078efcff */
[----:B------:R-:W-:-:S13]  /*4ab0*/  ISETP.NE.AND P0, PT, R19, 0x3, PT ;  /* 0x000000031300780c */ /* 0x000fda0003f05270 */
[----:B------:R-:W-:Y:S05]  /*4ac0*/  @!P0 BRA `(.L_x_83) ;  /* 0x0000000000048947 */ /* 0x000fea0003800000 */
[----:B------:R-:W-:Y:S01]  /*4ad0*/  BPT.TRAP 0x1 ;  /* 0x000000040000795c */ /* 0x000fe20000300000 */
.L_x_83:
[----:B------:R-:W0:Y:S01]  /*4ae0*/  S2R R3, SR_CgaCtaId ;  /* 0x0000000000037919 */ /* 0x000e220000008800 */
[----:B------:R-:W-:Y:S02]  /*4af0*/  MOV R2, 0x400 ;  /* 0x0000040000027802 */ /* 0x000fe40000000f00 */
[----:B------:R-:W-:Y:S02]  /*4b00*/  SHF.L.U32 R4, R0, 0x1f, RZ ;  /* 0x0000001f00047819 */ /* 0x000fe400000006ff */
[----:B0-----:R-:W-:-:S05]  /*4b10*/  LEA R2, R3, R2, 0x18 ;  /* 0x0000000203027211 */ /* 0x001fca00078ec0ff */
[----:B------:R-:W-:-:S04]  /*4b20*/  VIADD R2, R2, 0xb0 ;  /* 0x000000b002027836 */ /* 0x000fc80000000000 */
[C---:B------:R-:W-:Y:S02]  /*4b30*/  IMAD R7, R11.reuse, 0x8, R2 ;  /* 0x000000080b077824 */ /* 0x040fe400078e0202 */
[----:B------:R-:W-:Y:S02]  /*4b40*/  VIADD R11, R11, 0x1 ;  /* 0x000000010b0b7836 */ /* 0x000fe40000000000 */
[----:B------:R-:W0:Y:S03]  /*4b50*/  SYNCS.PHASECHK.TRANS64.TRYWAIT P0, [R7+URZ], R4 ;  /* 0x00000004070075a7 */ /* 0x000e26000800017f */
[----:B------:R-:W-:-:S04]  /*4b60*/  ISETP.NE.AND P1, PT, R11, 0x16, PT ;  /* 0x000000160b00780c */ /* 0x000fc80003f25270 */
[----:B------:R-:W-:Y:S02]  /*4b70*/  SEL R3, RZ, 0x1, P1 ;  /* 0x00000001ff037807 */ /* 0x000fe40000800000 */
[----:B------:R-:W-:Y:S02]  /*4b80*/  SEL R11, R11, RZ, P1 ;  /* 0x000000ff0b0b7207 */ /* 0x000fe40000800000 */
[----:B------:R-:W-:-:S03]  /*4b90*/  LOP3.LUT R6, R0, R3, RZ, 0x3c, !PT ;  /* 0x0000000300067212 */ /* 0x000fc600078e3cff */
[----:B------:R-:W-:Y:S01]  /*4ba0*/  IMAD R8, R11, 0x8, R2 ;  /* 0x000000080b087824 */ /* 0x000fe200078e0202 */
[----:B------:R-:W-:Y:S01]  /*4bb0*/  SHF.L.U32 R5, R6, 0x1f, RZ ;  /* 0x0000001f06057819 */ /* 0x000fe200000006ff */
[----:B0-----:R-:W-:Y:S06]  /*4bc0*/  @!P0 BRA `(.L_x_84) ;  /* 0x0000000c00688947 */ /* 0x001fec0003800000 */
.L_x_113:
[----:B------:R-:W1:Y:S01]  /*4bd0*/  SYNCS.PHASECHK.TRANS64.TRYWAIT P0, [R8+URZ], R5 ;  /* 0x00000005080075a7 */ /* 0x000e62000800017f */
[----:B------:R-:W-:-:S05]  /*4be0*/  VIADD R0, R11, 0x1 ;  /* 0x000000010b007836 */ /* 0x000fca0000000000 */
[----:B------:R-:W-:-:S04]  /*4bf0*/  ISETP.NE.AND P1, PT, R0, 0x16, PT ;  /* 0x000000160000780c */ /* 0x000fc80003f25270 */
[----:B------:R-:W-:Y:S02]  /*4c00*/  SEL R3, RZ, 0x1, P1 ;  /* 0x00000001ff037807 */ /* 0x000fe40000800000 */
[----:B0-----:R-:W-:Y:S02]  /*4c10*/  SEL R7, R0, RZ, P1 ;  /* 0x000000ff00077207 */ /* 0x001fe40000800000 */
[----:B------:R-:W-:-:S03]  /*4c20*/  LOP3.LUT R6, R6, R3, RZ, 0x3c, !PT ;  /* 0x0000000306067212 */ /* 0x000fc600078e3cff */
[----:B------:R-:W-:Y:S01]  /*4c30*/  IMAD R9, R7, 0x8, R2 ;  /* 0x0000000807097824 */ /* 0x000fe200078e0202 */
[----:B------:R-:W-:Y:S01]  /*4c40*/  SHF.L.U32 R4, R6, 0x1f, RZ ;  /* 0x0000001f06047819 */ /* 0x000fe200000006ff */
[----:B-1----:R-:W-:Y:S06]  /*4c50*/  @!P0 BRA `(.L_x_85) ;  /* 0x0000000c00588947 */ /* 0x002fec0003800000 */
.L_x_114:
[----:B------:R-:W1:Y:S01]  /*4c60*/  SYNCS.PHASECHK.TRANS64.TRYWAIT P0, [R9+URZ], R4 ;  /* 0x00000004090075a7 */ /* 0x000e62000800017f */
[----:B------:R-:W-:-:S05]  /*4c70*/  VIADD R0, R7, 0x1 ;  /* 0x0000000107007836 */ /* 0x000fca0000000000 */
[----:B------:R-:W-:-:S04]  /*4c80*/  ISETP.NE.AND P1, PT, R0, 0x16, PT ;  /* 0x000000160000780c */ /* 0x000fc80003f25270 */
[----:B------:R-:W-:Y:S02]  /*4c90*/  SEL R3, RZ, 0x1, P1 ;  /* 0x00000001ff037807 */ /* 0x000fe40000800000 */
[----:B------:R-:W-:Y:S02]  /*4ca0*/  SEL R7, R0, RZ, P1 ;  /* 0x000000ff00077207 */ /* 0x000fe40000800000 */
[----:B------:R-:W-:-:S03]  /*4cb0*/  LOP3.LUT R6, R6, R3, RZ, 0x3c, !PT ;  /* 0x0000000306067212 */ /* 0x000fc600078e3cff */
[----:B0-----:R-:W-:Y:S01]  /*4cc0*/  IMAD R8, R7, 0x8, R2 ;  /* 0x0000000807087824 */ /* 0x001fe200078e0202 */
[----:B------:R-:W-:Y:S01]  /*4cd0*/  SHF.L.U32 R5, R6, 0x1f, RZ ;  /* 0x0000001f06057819 */ /* 0x000fe200000006ff */
[----:B-1----:R-:W-:Y:S06]  /*4ce0*/  @!P0 BRA `(.L_x_86) ;  /* 0x0000000c00488947 */ /* 0x002fec0003800000 */
.L_x_115:
        /* <DEDUP_REMOVED lines=9> */
.L_x_116:
        /* <DEDUP_REMOVED lines=9> */
.L_x_117:
        /* <DEDUP_REMOVED lines=9> */
.L_x_118:
        /* <DEDUP_REMOVED lines=9> */
.L_x_119:
        /* <DEDUP_REMOVED lines=9> */
.L_x_120:
        /* <DEDUP_REMOVED lines=9> */
.L_x_121:
        /* <DEDUP_REMOVED lines=9> */
.L_x_122:
        /* <DEDUP_REMOVED lines=9> */
.L_x_123:
        /* <DEDUP_REMOVED lines=9> */
.L_x_124:
        /* <DEDUP_REMOVED lines=9> */
.L_x_125:
        /* <DEDUP_REMOVED lines=9> */
.L_x_126:
        /* <DEDUP_REMOVED lines=9> */
.L_x_127:
        /* <DEDUP_REMOVED lines=9> */
.L_x_128:
        /* <DEDUP_REMOVED lines=9> */
.L_x_129:
        /* <DEDUP_REMOVED lines=9> */
.L_x_130:
        /* <DEDUP_REMOVED lines=9> */
.L_x_131:
[----:B------:R-:W1:Y:S01]  /*55f0*/  SYNCS.PHASECHK.TRANS64.TRYWAIT P0, [R8+URZ], R5 ;  /* 0x00000005080075a7 */ /* 0x000e62000800017f */
[----:B------:R-:W-:-:S05]  /*5600*/  VIADD R0, R7, 0x1 ;  /* 0x0000000107007836 */ /* 0x000fca0000000000 */
[----:B------:R-:W-:-:S04]  /*5610*/  ISETP.NE.AND P1, PT, R0, 0x16, PT ;  /* 0x000000160000780c */ /* 0x000fc80003f25270 */
[----:B------:R-:W-:Y:S02]  /*5620*/  SEL R3, RZ, 0x1, P1 ;  /* 0x00000001ff037807 */ /* 0x000fe40000800000 */
[----:B------:R-:W-:Y:S02]  /*5630*/  SEL R7, R0, RZ, P1 ;  /* 0x000000ff00077207 */ /* 0x000fe40000800000 */
[----:B0-----:R-:W-:-:S03]  /*5640*/  LOP3.LUT R9, R6, R3, RZ, 0x3c, !PT ;  /* 0x0000000306097212 */ /* 0x001fc600078e3cff */
[----:B------:R-:W-:Y:S01]  /*5650*/  IMAD R11, R7, 0x8, R2 ;  /* 0x00000008070b7824 */ /* 0x000fe200078e0202 */
[----:B------:R-:W-:Y:S01]  /*5660*/  SHF.L.U32 R6, R9, 0x1f, RZ ;  /* 0x0000001f09067819 */ /* 0x000fe200000006ff */
[----:B-1----:R-:W-:Y:S06]  /*5670*/  @!P0 BRA `(.L_x_103) ;  /* 0x0000000800388947 */ /* 0x002fec0003800000 */
.L_x_132:
[----:B------:R-:W1:Y:S01]  /*5680*/  SYNCS.PHASECHK.TRANS64.TRYWAIT P0, [R11+URZ], R6 ;  /* 0x000000060b0075a7 */ /* 0x000e62000800017f */
[----:B------:R-:W-:-:S05]  /*5690*/  VIADD R0, R7, 0x1 ;  /* 0x0000000107007836 */ /* 0x000fca0000000000 */
[----:B------:R-:W-:-:S04]  /*56a0*/  ISETP.NE.AND P1, PT, R0, 0x16, PT ;  /* 0x000000160000780c */ /* 0x000fc80003f25270 */
[----:B------:R-:W-:Y:S02]  /*56b0*/  SEL R4, RZ, 0x1, P1 ;  /* 0x00000001ff047807 */ /* 0x000fe40000800000 */
[----:B------:R-:W-:Y:S02]  /*56c0*/  SEL R3, R0, RZ, P1 ;  /* 0x000000ff00037207 */ /* 0x000fe40000800000 */
[----:B------:R-:W-:Y:S01]  /*56d0*/  LOP3.LUT R0, R9, R4, RZ, 0x3c, !PT ;  /* 0x0000000409007212 */ /* 0x000fe200078e3cff */
[----:B-1----:R-:W-:Y:S06]  /*56e0*/  @!P0 BRA `(.L_x_104) ;  /* 0x0000000800308947 */ /* 0x002fec0003800000 */
.L_x_133:
[----:B------:R-:W-:Y:S01]  /*56f0*/  IMAD R3, R3, 0x8, R2 ;  /* 0x0000000803037824 */ /* 0x000fe200078e0202 */
[----:B------:R-:W-:-:S07]  /*5700*/  SHF.L.U32 R0, R0, 0x1f, RZ ;  /* 0x0000001f00007819 */ /* 0x000fce00000006ff */
.L_x_105:
[----:B--2---:R2:W3:Y:S02]  /*5710*/  SYNCS.PHASECHK.TRANS64.TRYWAIT P0, [R3+URZ], R0 ;  /* 0x00000000030075a7 */ /* 0x0044e4000800017f */
[----:B---3--:R-:W-:Y:S05]  /*5720*/  @!P0 NANOSLEEP.SYNCS 0x989680 ;  /* 0x009896800000895d */ /* 0x008fea0003900000 */
[----:B------:R-:W3:Y:S02]  /*5730*/  @!P0 SYNCS.PHASECHK.TRANS64 P0, [R3+URZ], R0 ;  /* 0x00000000030085a7 */ /* 0x000ee4000800007f */
[----:B---3--:R-:W-:Y:S05]  /*5740*/  @!P0 BRA `(.L_x_105) ;  /* 0xfffffffc00f08947 */ /* 0x008fea000383ffff */
.L_x_82:
[----:B------:R-:W-:Y:S05]  /*5750*/  BSYNC B0 ;  /* 0x0000000000007941 */ /* 0x000fea0003800000 */
.L_x_81:
[----:B------:R-:W-:Y:S05]  /*5760*/  EXIT ;  /* 0x000000000000794d */ /* 0x000fea0003800000 */
.L_x_18:
[----:B---3--:R3:W4:Y:S02]  /*5770*/  SYNCS.PHASECHK.TRANS64.TRYWAIT P1, [R3+URZ], R0 ;  /* 0x00000000030075a7 */ /* 0x008724000802017f */
[----:B----4-:R-:W-:Y:S05]  /*5780*/  @!P1 NANOSLEEP.SYNCS 0x989680 ;  /* 0x009896800000995d */ /* 0x010fea0003900000 */
[----:B------:R-:W4:Y:S02]  /*5790*/  @!P1 SYNCS.PHASECHK.TRANS64 P1, [R3+URZ], R0 ;  /* 0x00000000030095a7 */ /* 0x000f24000802007f */
[----:B----4-:R-:W-:Y:S05]  /*57a0*/  @!P1 BRA `(.L_x_18) ;  /* 0xfffffffc00f09947 */ /* 0x010fea000383ffff */
[----:B------:R-:W-:Y:S05]  /*57b0*/  BRA `(.L_x_17) ;  /* 0xffffffbc003c7947 */ /* 0x000fea000383ffff */
.L_x_23:
[----:B-1----:R-:W-:-:S04]  /*57c0*/  IMAD.U32 R4, RZ, RZ, UR4 ;  /* 0x00000004ff047e24 */ /* 0x002fc8000f8e00ff */
[----:B------:R1:W2:Y:S03]  /*57d0*/  SYNCS.PHASECHK.TRANS64.TRYWAIT P1, [R4+URZ], R3 ;  /* 0x00000003040075a7 */ /* 0x0002a6000802017f */
[----:B--2---:R-:W-:Y:S05]  /*57e0*/  @!P1 NANOSLEEP.SYNCS 0x989680 ;  /* 0x009896800000995d */ /* 0x004fea0003900000 */
[----:B------:R-:W2:Y:S02]  /*57f0*/  @!P1 SYNCS.PHASECHK.TRANS64 P1, [R4+URZ], R3 ;  /* 0x00000003040095a7 */ /* 0x000ea4000802007f */
[----:B--2---:R-:W-:Y:S05]  /*5800*/  @!P1 BRA `(.L_x_23) ;  /* 0xfffffffc00ec9947 */ /* 0x004fea000383ffff */
[----:B------:R-:W-:Y:S05]  /*5810*/  BRA `(.L_x_22) ;  /* 0xffffffbc00dc7947 */ /* 0x000fea000383ffff */
.L_x_68:
[----:B------:R-:W-:Y:S01]  /*5820*/  BSSY B1, `(.L_x_106) ;  /* 0x0000006000017945 */ /* 0x000fe20003800000 */
[----:B------:R-:W-:-:S07]  /*5830*/  IMAD.MOV.U32 R15, RZ, RZ, -0x1 ;  /* 0xffffffffff0f7424 */ /* 0x000fce00078e00ff */
[----:B------:R-:W-:Y:S05]  /*5840*/  WARPSYNC.COLLECTIVE R15, `(.L_x_107) ;  /* 0x000000000f0c7348 */ /* 0x000fea0003c00000 */
[----:B------:R-:W-:Y:S02]  /*5850*/  ELECT P6, UR62, PT ;  /* 0x00000000003e782f */ /* 0x000fe400038c0000 */
[----:B------:R-:W-:Y:S01]  /*5860*/  MOV R14, UR62 ;  /* 0x0000003e000e7c02 */ /* 0x000fe20008000f00 */
[----:B------:R-:W-:Y:S10]  /*5870*/  ENDCOLLECTIVE ;  /* 0x000000000000791b */ /* 0x000ff40003800000 */
.L_x_107:
[----:B------:R-:W-:Y:S05]  /*5880*/  BSYNC B1 ;  /* 0x0000000000017941 */ /* 0x000fea0003800000 */
.L_x_106:
[----:B------:R-:W-:Y:S05]  /*5890*/  BRA `(.L_x_108) ;  /* 0xffffffe400b47947 */ /* 0x000fea000383ffff */
.L_x_71:
[----:B-1----:R1:W2:Y:S02]  /*58a0*/  SYNCS.PHASECHK.TRANS64.TRYWAIT P1, [R14+URZ+0xb0], R5 ;  /* 0x0000b0050e0075a7 */ /* 0x0022a4000802017f */
[----:B--2---:R-:W-:Y:S05]  /*58b0*/  @!P1 NANOSLEEP.SYNCS 0x989680 ;  /* 0x009896800000995d */ /* 0x004fea0003900000 */
[----:B------:R-:W2:Y:S02]  /*58c0*/  @!P1 SYNCS.PHASECHK.TRANS64 P1, [R14+URZ+0xb0], R5 ;  /* 0x0000b0050e0095a7 */ /* 0x000ea4000802007f */
[----:B--2---:R-:W-:Y:S05]  /*58d0*/  @!P1 BRA `(.L_x_71) ;  /* 0xfffffffc00f09947 */ /* 0x004fea000383ffff */
[----:B------:R-:W-:Y:S05]  /*58e0*/  BRA `(.L_x_109) ;  /* 0xffffffe400e87947 */ /* 0x000fea000383ffff */
.L_x_80:
[----:B------:R-:W-:Y:S01]  /*58f0*/  BSSY B0, `(.L_x_110) ;  /* 0x0000006000007945 */ /* 0x000fe20003800000 */
[----:B------:R-:W-:-:S07]  /*5900*/  IMAD.MOV.U32 R15, RZ, RZ, -0x1 ;  /* 0xffffffffff0f7424 */ /* 0x000fce00078e00ff */
[----:B------:R-:W-:Y:S05]  /*5910*/  WARPSYNC.COLLECTIVE R15, `(.L_x_111) ;  /* 0x000000000f0c7348 */ /* 0x000fea0003c00000 */
[----:B------:R-:W-:Y:S02]  /*5920*/  ELECT P6, UR62, PT ;  /* 0x00000000003e782f */ /* 0x000fe400038c0000 */
[----:B------:R-:W-:Y:S01]  /*5930*/  MOV R14, UR62 ;  /* 0x0000003e000e7c02 */ /* 0x000fe20008000f00 */
[----:B------:R-:W-:Y:S10]  /*5940*/  ENDCOLLECTIVE ;  /* 0x000000000000791b */ /* 0x000ff40003800000 */
.L_x_111:
[----:B------:R-:W-:Y:S05]  /*5950*/  BSYNC B0 ;  /* 0x0000000000007941 */ /* 0x000fea0003800000 */
.L_x_110:
[----:B------:R-:W-:Y:S05]  /*5960*/  BRA `(.L_x_112) ;  /* 0xfffffff000447947 */ /* 0x000fea000383ffff */
.L_x_84:
[----:B0-----:R0:W1:Y:S02]  /*5970*/  SYNCS.PHASECHK.TRANS64.TRYWAIT P0, [R7+URZ], R4 ;  /* 0x00000004070075a7 */ /* 0x001064000800017f */
[----:B-1----:R-:W-:Y:S05]  /*5980*/  @!P0 NANOSLEEP.SYNCS 0x989680 ;  /* 0x009896800000895d */ /* 0x002fea0003900000 */
[----:B------:R-:W1:Y:S02]  /*5990*/  @!P0 SYNCS.PHASECHK.TRANS64 P0, [R7+URZ], R4 ;  /* 0x00000004070085a7 */ /* 0x000e64000800007f */
[----:B-1----:R-:W-:Y:S05]  /*59a0*/  @!P0 BRA `(.L_x_84) ;  /* 0xfffffffc00f08947 */ /* 0x002fea000383ffff */
[----:B------:R-:W-:Y:S05]  /*59b0*/  BRA `(.L_x_113) ;  /* 0xfffffff000847947 */ /* 0x000fea000383ffff */
.L_x_85:
[----:B0-----:R0:W1:Y:S02]  /*59c0*/  SYNCS.PHASECHK.TRANS64.TRYWAIT P0, [R8+URZ], R5 ;  /* 0x00000005080075a7 */ /* 0x001064000800017f */
[----:B-1----:R-:W-:Y:S05]  /*59d0*/  @!P0 NANOSLEEP.SYNCS 0x989680 ;  /* 0x009896800000895d */ /* 0x002fea0003900000 */
[----:B------:R-:W1:Y:S02]  /*59e0*/  @!P0 SYNCS.PHASECHK.TRANS64 P0, [R8+URZ], R5 ;  /* 0x00000005080085a7 */ /* 0x000e64000800007f */
[----:B-1----:R-:W-:Y:S05]  /*59f0*/  @!P0 BRA `(.L_x_85) ;  /* 0xfffffffc00f08947 */ /* 0x002fea000383ffff */
[----:B------:R-:W-:Y:S05]  /*5a00*/  BRA `(.L_x_114) ;  /* 0xfffffff000947947 */ /* 0x000fea000383ffff */
.L_x_86:
[----:B0-----:R0:W1:Y:S02]  /*5a10*/  SYNCS.PHASECHK.TRANS64.TRYWAIT P0, [R9+URZ], R4 ;  /* 0x00000004090075a7 */ /* 0x001064000800017f */
[----:B-1----:R-:W-:Y:S05]  /*5a20*/  @!P0 NANOSLEEP.SYNCS 0x989680 ;  /* 0x009896800000895d */ /* 0x002fea0003900000 */
[----:B------:R-:W1:Y:S02]  /*5a30*/  @!P0 SYNCS.PHASECHK.TRANS64 P0, [R9+URZ], R4 ;  /* 0x00000004090085a7 */ /* 0x000e64000800007f */
[----:B-1----:R-:W-:Y:S05]  /*5a40*/  @!P0 BRA `(.L_x_86) ;  /* 0xfffffffc00f08947 */ /* 0x002fea000383ffff */
[----:B------:R-:W-:Y:S05]  /*5a50*/  BRA `(.L_x_115) ;  /* 0xfffffff000a47947 */ /* 0x000fea000383ffff */
.L_x_87:
[----:B0-----:R0:W1:Y:S02]  /*5a60*/  SYNCS.PHASECHK.TRANS64.TRYWAIT P0, [R8+URZ], R5 ;  /* 0x00000005080075a7 */ /* 0x001064000800017f */
[----:B-1----:R-:W-:Y:S05]  /*5a70*/  @!P0 NANOSLEEP.SYNCS 0x989680 ;  /* 0x009896800000895d */ /* 0x002fea0003900000 */
[----:B------:R-:W1:Y:S02]  /*5a80*/  @!P0 SYNCS.PHASECHK.TRANS64 P0, [R8+URZ], R5 ;  /* 0x00000005080085a7 */ /* 0x000e64000800007f */
[----:B-1----:R-:W-:Y:S05]  /*5a90*/  @!P0 BRA `(.L_x_87) ;  /* 0xfffffffc00f08947 */ /* 0x002fea000383ffff */
[----:B------:R-:W-:Y:S05]  /*5aa0*/  BRA `(.L_x_116) ;  /* 0xfffffff000b47947 */ /* 0x000fea000383ffff */
.L_x_88:
[----:B0-----:R0:W1:Y:S02]  /*5ab0*/  SYNCS.PHASECHK.TRANS64.TRYWAIT P0, [R9+URZ], R4 ;  /* 0x00000004090075a7 */ /* 0x001064000800017f */
[----:B-1----:R-:W-:Y:S05]  /*5ac0*/  @!P0 NANOSLEEP.SYNCS 0x989680 ;  /* 0x009896800000895d */ /* 0x002fea0003900000 */
[----:B------:R-:W1:Y:S02]  /*5ad0*/  @!P0 SYNCS.PHASECHK.TRANS64 P0, [R9+URZ], R4 ;  /* 0x00000004090085a7 */ /* 0x000e64000800007f */
[----:B-1----:R-:W-:Y:S05]  /*5ae0*/  @!P0 BRA `(.L_x_88) ;  /* 0xfffffffc00f08947 */ /* 0x002fea000383ffff */
[----:B------:R-:W-:Y:S05]  /*5af0*/  BRA `(.L_x_117) ;  /* 0xfffffff000c47947 */ /* 0x000fea000383ffff */
.L_x_89:
[----:B0-----:R0:W1:Y:S02]  /*5b00*/  SYNCS.PHASECHK.TRANS64.TRYWAIT P0, [R8+URZ], R5 ;  /* 0x00000005080075a7 */ /* 0x001064000800017f */
[----:B-1----:R-:W-:Y:S05]  /*5b10*/  @!P0 NANOSLEEP.SYNCS 0x989680 ;  /* 0x009896800000895d */ /* 0x002fea0003900000 */
[----:B------:R-:W1:Y:S02]  /*5b20*/  @!P0 SYNCS.PHASECHK.TRANS64 P0, [R8+URZ], R5 ;  /* 0x00000005080085a7 */ /* 0x000e64000800007f */
[----:B-1----:R-:W-:Y:S05]  /*5b30*/  @!P0 BRA `(.L_x_89) ;  /* 0xfffffffc00f08947 */ /* 0x002fea000383ffff */
[----:B------:R-:W-:Y:S05]  /*5b40*/  BRA `(.L_x_118) ;  /* 0xfffffff000d47947 */ /* 0x000fea000383ffff */
.L_x_90:
[----:B0-----:R0:W1:Y:S02]  /*5b50*/  SYNCS.PHASECHK.TRANS64.TRYWAIT P0, [R9+URZ], R4 ;  /* 0x00000004090075a7 */ /* 0x001064000800017f */
[----:B-1----:R-:W-:Y:S05]  /*5b60*/  @!P0 NANOSLEEP.SYNCS 0x989680 ;  /* 0x009896800000895d */ /* 0x002fea0003900000 */
[----:B------:R-:W1:Y:S02]  /*5b70*/  @!P0 SYNCS.PHASECHK.TRANS64 P0, [R9+URZ], R4 ;  /* 0x00000004090085a7 */ /* 0x000e64000800007f */
[----:B-1----:R-:W-:Y:S05]  /*5b80*/  @!P0 BRA `(.L_x_90) ;  /* 0xfffffffc00f08947 */ /* 0x002fea000383ffff */
[----:B------:R-:W-:Y:S05]  /*5b90*/  BRA `(.L_x_119) ;  /* 0xfffffff000e47947 */ /* 0x000fea000383ffff */
.L_x_91:
[----:B0-----:R0:W1:Y:S02]  /*5ba0*/  SYNCS.PHASECHK.TRANS64.TRYWAIT P0, [R8+URZ], R5 ;  /* 0x00000005080075a7 */ /* 0x001064000800017f */
[----:B-1----:R-:W-:Y:S05]  /*5bb0*/  @!P0 NANOSLEEP.SYNCS 0x989680 ;  /* 0x009896800000895d */ /* 0x002fea0003900000 */
[----:B------:R-:W1:Y:S02]  /*5bc0*/  @!P0 SYNCS.PHASECHK.TRANS64 P0, [R8+URZ], R5 ;  /* 0x00000005080085a7 */ /* 0x000e64000800007f */
[----:B-1----:R-:W-:Y:S05]  /*5bd0*/  @!P0 BRA `(.L_x_91) ;  /* 0xfffffffc00f08947 */ /* 0x002fea000383ffff */
[----:B------:R-:W-:Y:S05]  /*5be0*/  BRA `(.L_x_120) ;  /* 0xfffffff000f47947 */ /* 0x000fea000383ffff */
.L_x_92:
[----:B0-----:R0:W1:Y:S02]  /*5bf0*/  SYNCS.PHASECHK.TRANS64.TRYWAIT P0, [R9+URZ], R4 ;  /* 0x00000004090075a7 */ /* 0x001064000800017f */
[----:B-1----:R-:W-:Y:S05]  /*5c00*/  @!P0 NANOSLEEP.SYNCS 0x989680 ;  /* 0x009896800000895d */ /* 0x002fea0003900000 */
[----:B------:R-:W1:Y:S02]  /*5c10*/  @!P0 SYNCS.PHASECHK.TRANS64 P0, [R9+URZ], R4 ;  /* 0x00000004090085a7 */ /* 0x000e64000800007f */
[----:B-1----:R-:W-:Y:S05]  /*5c20*/  @!P0 BRA `(.L_x_92) ;  /* 0xfffffffc00f08947 */ /* 0x002fea000383ffff */
[----:B------:R-:W-:Y:S05]  /*5c30*/  BRA `(.L_x_121) ;  /* 0xfffffff400047947 */ /* 0x000fea000383ffff */
.L_x_93:
[----:B0-----:R0:W1:Y:S02]  /*5c40*/  SYNCS.PHASECHK.TRANS64.TRYWAIT P0, [R8+URZ], R5 ;  /* 0x00000005080075a7 */ /* 0x001064000800017f */
[----:B-1----:R-:W-:Y:S05]  /*5c50*/  @!P0 NANOSLEEP.SYNCS 0x989680 ;  /* 0x009896800000895d */ /* 0x002fea0003900000 */
[----:B------:R-:W1:Y:S02]  /*5c60*/  @!P0 SYNCS.PHASECHK.TRANS64 P0, [R8+URZ], R5 ;  /* 0x00000005080085a7 */ /* 0x000e64000800007f */
[----:B-1----:R-:W-:Y:S05]  /*5c70*/  @!P0 BRA `(.L_x_93) ;  /* 0xfffffffc00f08947 */ /* 0x002fea000383ffff */
[----:B------:R-:W-:Y:S05]  /*5c80*/  BRA `(.L_x_122) ;  /* 0xfffffff400147947 */ /* 0x000fea000383ffff */
.L_x_94:
[----:B0-----:R0:W1:Y:S02]  /*5c90*/  SYNCS.PHASECHK.TRANS64.TRYWAIT P0, [R9+URZ], R4 ;  /* 0x00000004090075a7 */ /* 0x001064000800017f */
[----:B-1----:R-:W-:Y:S05]  /*5ca0*/  @!P0 NANOSLEEP.SYNCS 0x989680 ;  /* 0x009896800000895d */ /* 0x002fea0003900000 */
[----:B------:R-:W1:Y:S02]  /*5cb0*/  @!P0 SYNCS.PHASECHK.TRANS64 P0, [R9+URZ], R4 ;  /* 0x00000004090085a7 */ /* 0x000e64000800007f */
[----:B-1----:R-:W-:Y:S05]  /*5cc0*/  @!P0 BRA `(.L_x_94) ;  /* 0xfffffffc00f08947 */ /* 0x002fea000383ffff */
[----:B------:R-:W-:Y:S05]  /*5cd0*/  BRA `(.L_x_123) ;  /* 0xfffffff400247947 */ /* 0x000fea000383ffff */
.L_x_95:
[----:B0-----:R0:W1:Y:S02]  /*5ce0*/  SYNCS.PHASECHK.TRANS64.TRYWAIT P0, [R8+URZ], R5 ;  /* 0x00000005080075a7 */ /* 0x001064000800017f */
[----:B-1----:R-:W-:Y:S05]  /*5cf0*/  @!P0 NANOSLEEP.SYNCS 0x989680 ;  /* 0x009896800000895d */ /* 0x002fea0003900000 */
[----:B------:R-:W1:Y:S02]  /*5d00*/  @!P0 SYNCS.PHASECHK.TRANS64 P0, [R8+URZ], R5 ;  /* 0x00000005080085a7 */ /* 0x000e64000800007f */
[----:B-1----:R-:W-:Y:S05]  /*5d10*/  @!P0 BRA `(.L_x_95) ;  /* 0xfffffffc00f08947 */ /* 0x002fea000383ffff */
[----:B------:R-:W-:Y:S05]  /*5d20*/  BRA `(.L_x_124) ;  /* 0xfffffff400347947 */ /* 0x000fea000383ffff */
.L_x_96:
[----:B0-----:R0:W1:Y:S02]  /*5d30*/  SYNCS.PHASECHK.TRANS64.TRYWAIT P0, [R9+URZ], R4 ;  /* 0x00000004090075a7 */ /* 0x001064000800017f */
[----:B-1----:R-:W-:Y:S05]  /*5d40*/  @!P0 NANOSLEEP.SYNCS 0x989680 ;  /* 0x009896800000895d */ /* 0x002fea0003900000 */
[----:B------:R-:W1:Y:S02]  /*5d50*/  @!P0 SYNCS.PHASECHK.TRANS64 P0, [R9+URZ], R4 ;  /* 0x00000004090085a7 */ /* 0x000e64000800007f */
[----:B-1----:R-:W-:Y:S05]  /*5d60*/  @!P0 BRA `(.L_x_96) ;  /* 0xfffffffc00f08947 */ /* 0x002fea000383ffff */
[----:B------:R-:W-:Y:S05]  /*5d70*/  BRA `(.L_x_125) ;  /* 0xfffffff400447947 */ /* 0x000fea000383ffff */
.L_x_97:
[----:B0-----:R0:W1:Y:S02]  /*5d80*/  SYNCS.PHASECHK.TRANS64.TRYWAIT P0, [R8+URZ], R5 ;  /* 0x00000005080075a7 */ /* 0x001064000800017f */
[----:B-1----:R-:W-:Y:S05]  /*5d90*/  @!P0 NANOSLEEP.SYNCS 0x989680 ;  /* 0x009896800000895d */ /* 0x002fea0003900000 */
[----:B------:R-:W1:Y:S02]  /*5da0*/  @!P0 SYNCS.PHASECHK.TRANS64 P0, [R8+URZ], R5 ;  /* 0x00000005080085a7 */ /* 0x000e64000800007f */
[----:B-1----:R-:W-:Y:S05]  /*5db0*/  @!P0 BRA `(.L_x_97) ;  /* 0xfffffffc00f08947 */ /* 0x002fea000383ffff */
[----:B------:R-:W-:Y:S05]  /*5dc0*/  BRA `(.L_x_126) ;  /* 0xfffffff400547947 */ /* 0x000fea000383ffff */
.L_x_98:
[----:B0-----:R0:W1:Y:S02]  /*5dd0*/  SYNCS.PHASECHK.TRANS64.TRYWAIT P0, [R9+URZ], R4 ;  /* 0x00000004090075a7 */ /* 0x001064000800017f */
[----:B-1----:R-:W-:Y:S05]  /*5de0*/  @!P0 NANOSLEEP.SYNCS 0x989680 ;  /* 0x009896800000895d */ /* 0x002fea0003900000 */
[----:B------:R-:W1:Y:S02]  /*5df0*/  @!P0 SYNCS.PHASECHK.TRANS64 P0, [R9+URZ], R4 ;  /* 0x00000004090085a7 */ /* 0x000e64000800007f */
[----:B-1----:R-:W-:Y:S05]  /*5e00*/  @!P0 BRA `(.L_x_98) ;  /* 0xfffffffc00f08947 */ /* 0x002fea000383ffff */
[----:B------:R-:W-:Y:S05]  /*5e10*/  BRA `(.L_x_127) ;  /* 0xfffffff400647947 */ /* 0x000fea000383ffff */
.L_x_99:
[----:B0-----:R0:W1:Y:S02]  /*5e20*/  SYNCS.PHASECHK.TRANS64.TRYWAIT P0, [R8+URZ], R5 ;  /* 0x00000005080075a7 */ /* 0x001064000800017f */
[----:B-1----:R-:W-:Y:S05]  /*5e30*/  @!P0 NANOSLEEP.SYNCS 0x989680 ;  /* 0x009896800000895d */ /* 0x002fea0003900000 */
[----:B------:R-:W1:Y:S02]  /*5e40*/  @!P0 SYNCS.PHASECHK.TRANS64 P0, [R8+URZ], R5 ;  /* 0x00000005080085a7 */ /* 0x000e64000800007f */
[----:B-1----:R-:W-:Y:S05]  /*5e50*/  @!P0 BRA `(.L_x_99) ;  /* 0xfffffffc00f08947 */ /* 0x002fea000383ffff */
[----:B------:R-:W-:Y:S05]  /*5e60*/  BRA `(.L_x_128) ;  /* 0xfffffff400747947 */ /* 0x000fea000383ffff */
.L_x_100:
[----:B0-----:R0:W1:Y:S02]  /*5e70*/  SYNCS.PHASECHK.TRANS64.TRYWAIT P0, [R9+URZ], R4 ;  /* 0x00000004090075a7 */ /* 0x001064000800017f */
[----:B-1----:R-:W-:Y:S05]  /*5e80*/  @!P0 NANOSLEEP.SYNCS 0x989680 ;  /* 0x009896800000895d */ /* 0x002fea0003900000 */
[----:B------:R-:W1:Y:S02]  /*5e90*/  @!P0 SYNCS.PHASECHK.TRANS64 P0, [R9+URZ], R4 ;  /* 0x00000004090085a7 */ /* 0x000e64000800007f */
[----:B-1----:R-:W-:Y:S05]  /*5ea0*/  @!P0 BRA `(.L_x_100) ;  /* 0xfffffffc00f08947 */ /* 0x002fea000383ffff */
[----:B------:R-:W-:Y:S05]  /*5eb0*/  BRA `(.L_x_129) ;  /* 0xfffffff400847947 */ /* 0x000fea000383ffff */
.L_x_101:
[----:B0-----:R0:W1:Y:S02]  /*5ec0*/  SYNCS.PHASECHK.TRANS64.TRYWAIT P0, [R8+URZ], R5 ;  /* 0x00000005080075a7 */ /* 0x001064000800017f */
[----:B-1----:R-:W-:Y:S05]  /*5ed0*/  @!P0 NANOSLEEP.SYNCS 0x989680 ;  /* 0x009896800000895d */ /* 0x002fea0003900000 */
[----:B------:R-:W1:Y:S02]  /*5ee0*/  @!P0 SYNCS.PHASECHK.TRANS64 P0, [R8+URZ], R5 ;  /* 0x00000005080085a7 */ /* 0x000e64000800007f */
[----:B-1----:R-:W-:Y:S05]  /*5ef0*/  @!P0 BRA `(.L_x_101) ;  /* 0xfffffffc00f08947 */ /* 0x002fea000383ffff */
[----:B------:R-:W-:Y:S05]  /*5f00*/  BRA `(.L_x_130) ;  /* 0xfffffff400947947 */ /* 0x000fea000383ffff */
.L_x_102:
[----:B0-----:R0:W1:Y:S02]  /*5f10*/  SYNCS.PHASECHK.TRANS64.TRYWAIT P0, [R9+URZ], R4 ;  /* 0x00000004090075a7 */ /* 0x001064000800017f */
[----:B-1----:R-:W-:Y:S05]  /*5f20*/  @!P0 NANOSLEEP.SYNCS 0x989680 ;  /* 0x009896800000895d */ /* 0x002fea0003900000 */
[----:B------:R-:W1:Y:S02]  /*5f30*/  @!P0 SYNCS.PHASECHK.TRANS64 P0, [R9+URZ], R4 ;  /* 0x00000004090085a7 */ /* 0x000e64000800007f */
[----:B-1----:R-:W-:Y:S05]  /*5f40*/  @!P0 BRA `(.L_x_102) ;  /* 0xfffffffc00f08947 */ /* 0x002fea000383ffff */
[----:B------:R-:W-:Y:S05]  /*5f50*/  BRA `(.L_x_131) ;  /* 0xfffffff400a47947 */ /* 0x000fea000383ffff */
.L_x_103:
[----:B0-----:R0:W1:Y:S02]  /*5f60*/  SYNCS.PHASECHK.TRANS64.TRYWAIT P0, [R8+URZ], R5 ;  /* 0x00000005080075a7 */ /* 0x001064000800017f */
[----:B-1----:R-:W-:Y:S05]  /*5f70*/  @!P0 NANOSLEEP.SYNCS 0x989680 ;  /* 0x009896800000895d */ /* 0x002fea0003900000 */
[----:B------:R-:W1:Y:S02]  /*5f80*/  @!P0 SYNCS.PHASECHK.TRANS64 P0, [R8+URZ], R5 ;  /* 0x00000005080085a7 */ /* 0x000e64000800007f */
[----:B-1----:R-:W-:Y:S05]  /*5f90*/  @!P0 BRA `(.L_x_103) ;  /* 0xfffffffc00f08947 */ /* 0x002fea000383ffff */
[----:B------:R-:W-:Y:S05]  /*5fa0*/  BRA `(.L_x_132) ;  /* 0xfffffff400b47947 */ /* 0x000fea000383ffff */
.L_x_104:
[----:B-1----:R1:W2:Y:S02]  /*5fb0*/  SYNCS.PHASECHK.TRANS64.TRYWAIT P0, [R11+URZ], R6 ;  /* 0x000000060b0075a7 */ /* 0x0022a4000800017f */
[----:B--2---:R-:W-:Y:S05]  /*5fc0*/  @!P0 NANOSLEEP.SYNCS 0x989680 ;  /* 0x009896800000895d */ /* 0x004fea0003900000 */
[----:B------:R-:W2:Y:S02]  /*5fd0*/  @!P0 SYNCS.PHASECHK.TRANS64 P0, [R11+URZ], R6 ;  /* 0x000000060b0085a7 */ /* 0x000ea4000800007f */
[----:B--2---:R-:W-:Y:S05]  /*5fe0*/  @!P0 BRA `(.L_x_104) ;  /* 0xfffffffc00f08947 */ /* 0x004fea000383ffff */
[----:B------:R-:W-:Y:S05]  /*5ff0*/  BRA `(.L_x_133) ;  /* 0xfffffff400bc7947 */ /* 0x000fea000383ffff */
.L_x_134:
[----:B------:R-:W-:-:S00]  /*6000*/  BRA `(.L_x_134) ;  /* 0xfffffffc00fc7947 */ /* 0x000fc0000383ffff */
[----:B------:R-:W-:-:S00]  /*6010*/  NOP ;  /* 0x0000000000007918 */ /* 0x000fc00000000000 */
        /* <DEDUP_REMOVED lines=14> */
.L_x_135:


//--------------------- .nv.global.init           --------------------------
	.section	.nv.global.init,"aw",@progbits
.nv.global.init:
	.type		$str$22,@object
	.size		$str$22,($str$23 - $str$22)
$str$22:
        /*0000*/ 	.byte	0x6b, 0x5f, 0x74, 0x69, 0x6c, 0x65, 0x5f, 0x63, 0x6f, 0x75, 0x6e, 0x74, 0x20, 0x3e, 0x3d, 0x20
        /*0010*/ 	.byte	0x31, 0x00
	.type		$str$23,@object
	.size		$str$23,(__unnamed_1 - $str$23)
$str$23:
        /*0012*/ 	.byte	0x2f, 0x74, 0x6d, 0x70, 0x2f, 0x63, 0x75, 0x74, 0x6c, 0x61, 0x73, 0x73, 0x5f, 0x73, 0x77, 0x65
        /*0022*/ 	.byte	0x65, 0x70, 0x5f, 0x73, 0x72, 0x63, 0x2f, 0x69, 0x6e, 0x63, 0x6c, 0x75, 0x64, 0x65, 0x2f, 0x63
        /*0032*/ 	.byte	0x75, 0x74, 0x6c, 0x61, 0x73, 0x73, 0x2f, 0x67, 0x65, 0x6d, 0x6d, 0x2f, 0x63, 0x6f, 0x6c, 0x6c
        /*0042*/ 	.byte	0x65, 0x63, 0x74, 0x69, 0x76, 0x65, 0x2f, 0x73, 0x6d, 0x39, 0x30, 0x5f, 0x6d, 0x6d, 0x61, 0x5f
        /*0052*/ 	.byte	0x74, 0x6d, 0x61, 0x5f, 0x67, 0x6d, 0x6d, 0x61, 0x5f, 0x73, 0x73, 0x5f, 0x77, 0x61, 0x72, 0x70
        /*0062*/ 	.byte	0x73, 0x70, 0x65, 0x63, 0x69, 0x61, 0x6c, 0x69, 0x7a, 0x65, 0x64, 0x2e, 0x68, 0x70, 0x70, 0x00
	.type		__unnamed_1,@object
	.size		__unnamed_1,(.L_0 - __unnamed_1)
__unnamed_1:
        /*0072*/ 	.byte	0x76, 0x6f, 0x69, 0x64, 0x20, 0x63, 0x75, 0x74, 0x6c, 0x61, 0x73, 0x73, 0x3a, 0x3a, 0x67, 0x65
        /* <DEDUP_REMOVED lines=180> */
        /*0bc2*/ 	.byte	0x79, 0x5d, 0x00
.L_0:


//--------------------- .nv.shared._ZN7cutlass13device_kernelINS_4gemm6kernel13GemmUniversalIN4cute5tupleIJiiiiEEENS1_10collective13CollectiveMmaINS1_34MainloopSm90TmaGmmaWarpSpecializedILi22ENS5_IJNS4_1CILi1EEESB_SB_EEENS1_35KernelTmaWarpSpecializedCooperativeEEENS5_IJNSA_ILi128EEENSA_ILi32EEESG_EEENS_10bfloat16_tENS5_IJlSB_lEEESI_SJ_NS4_8TiledMMAINS4_8MMA_AtomIJNS4_4SM904GMMA27MMA_64x32x16_F32BF16BF16_SSILNSN_5MajorE0ELSP_0ELNSN_7ScaleInE1ELSQ_1EEEEEENS4_6LayoutINS5_IJNSA_ILi2EEESB_SB_EEENS5_IJSB_NSA_ILi0EEESW_EEEEENS5_IJNS4_10UnderscoreESZ_SZ_EEEEENS4_13SM90_TMA_LOADENS4_14ComposedLayoutINS4_7SwizzleILi2ELi4ELi3EEENS4_18smem_ptr_flag_bitsILi16EEENST_INS5_IJNSA_ILi8EEESG_EEENS5_IJSG_SB_EEEEEEEvNS4_8identityES12_S1C_vS1D_EENS_8epilogue10collective6detail29Sm90TmaWarpSpecializedAdapterINS1G_15DefaultEpilogueISI_SJ_SJ_NS1F_6thread17LinearCombinationISI_Li1EffLNS1K_9ScaleType4KindE0ELNS_15FloatRoundStyleE2ESI_EENS1_15EpilogueDefaultEEEEEvvEEEEvNT_6ParamsE --------------------------
	.section	.nv.shared._ZN7cutlass13device_kernelINS_4gemm6kernel13GemmUniversalIN4cute5tupleIJiiiiEEENS1_10collective13CollectiveMmaINS1_34MainloopSm90TmaGmmaWarpSpecializedILi22ENS5_IJNS4_1CILi1EEESB_SB_EEENS1_35KernelTmaWarpSpecializedCooperativeEEENS5_IJNSA_ILi128EEENSA_ILi32EEESG_EEENS_10bfloat16_tENS5_IJlSB_lEEESI_SJ_NS4_8TiledMMAINS4_8MMA_AtomIJNS4_4SM904GMMA27MMA_64x32x16_F32BF16BF16_SSILNSN_5MajorE0ELSP_0ELNSN_7ScaleInE1ELSQ_1EEEEEENS4_6LayoutINS5_IJNSA_ILi2EEESB_SB_EEENS5_IJSB_NSA_ILi0EEESW_EEEEENS5_IJNS4_10UnderscoreESZ_SZ_EEEEENS4_13SM90_TMA_LOADENS4_14ComposedLayoutINS4_7SwizzleILi2ELi4ELi3EEENS4_18smem_ptr_flag_bitsILi16EEENST_INS5_IJNSA_ILi8EEESG_EEENS5_IJSG_SB_EEEEEEEvNS4_8identityES12_S1C_vS1D_EENS_8epilogue10collective6detail29Sm90TmaWarpSpecializedAdapterINS1G_15DefaultEpilogueISI_SJ_SJ_NS1F_6thread17LinearCombinationISI_Li1EffLNS1K_9ScaleType4KindE0ELNS_15FloatRoundStyleE2ESI_EENS1_15EpilogueDefaultEEEEEvvEEEEvNT_6ParamsE,"aw",@nobits
	.sectionflags	@""
	.align	16
	.zero		1024


//--------------------- .nv.shared.reserved.0     --------------------------
	.section	.nv.shared.reserved.0,"aw",@nobits
	.weak		__nv_reservedSMEM_offset_0_alias
	.size		__nv_reservedSMEM_offset_0_alias, 0, 0
	.other		__nv_reservedSMEM_offset_0_alias,@"STO_CUDA_RESERVED_SHARED STV_DEFAULT"
__nv_reservedSMEM_offset_0_alias:
	.zero		0


//--------------------- .nv.global                --------------------------
	.section	.nv.global,"aw",@nobits
.nv.global:
	.type		_ZN39_INTERNAL_7182756d_4_k_cu_d2f1ac6b_49184cute1_E,@object
	.size		_ZN39_INTERNAL_7182756d_4_k_cu_d2f1ac6b_49184cute1_E,(_ZN39_INTERNAL_7182756d_4_k_cu_d2f1ac6b_49184cuda3std3__45__cpo6cbeginE - _ZN39_INTERNAL_7182756d_4_k_cu_d2f1ac6b_49184cute1_E)
_ZN39_INTERNAL_7182756d_4_k_cu_d2f1ac6b_49184cute1_E:
	.zero		1
	.type		_ZN39_INTERNAL_7182756d_4_k_cu_d2f1ac6b_49184cuda3std3__45__cpo6cbeginE,@object
	.size		_ZN39_INTERNAL_7182756d_4_k_cu_d2f1ac6b_49184cuda3std3__45__cpo6cbeginE,(_ZN39_INTERNAL_7182756d_4_k_cu_d2f1ac6b_49184cuda3std3__48in_placeE - _ZN39_INTERNAL_7182756d_4_k_cu_d2f1ac6b_49184cuda3std3__45__cpo6cbeginE)
_ZN39_INTERNAL_7182756d_4_k_cu_d2f1ac6b_49184cuda3std3__45__cpo6cbeginE:
	.zero		1
	.type		_ZN39_INTERNAL_7182756d_4_k_cu_d2f1ac6b_49184cuda3std3__48in_placeE,@object
	.size		_ZN39_INTERNAL_7182756d_4_k_cu_d2f1ac6b_49184cuda3std3__48in_placeE,(_ZN39_INTERNAL_7182756d_4_k_cu_d2f1ac6b_49184cuda3std6ranges3__45__cpo9iter_moveE - _ZN39_INTERNAL_7182756d_4_k_cu_d2f1ac6b_49184cuda3std3__48in_placeE)
_ZN39_INTERNAL_7182756d_4_k_cu_d2f1ac6b_49184cuda3std3__48in_placeE:
	.zero		1
	.type		_ZN39_INTERNAL_7182756d_4_k_cu_d2f1ac6b_49184cuda3std6ranges3__45__cpo9iter_moveE,@object
	.size		_ZN39_INTERNAL_7182756d_4_k_cu_d2f1ac6b_49184cuda3std6ranges3__45__cpo9iter_moveE,(_ZN39_INTERNAL_7182756d_4_k_cu_d2f1ac6b_49184cuda3std3__45__cpo5beginE - _ZN39_INTERNAL_7182756d_4_k_cu_d2f1ac6b_49184cuda3std6ranges3__45__cpo9iter_moveE)
_ZN39_INTERNAL_7182756d_4_k_cu_d2f1ac6b_49184cuda3std6ranges3__45__cpo9iter_moveE:
	.zero		1
	.type		_ZN39_INTERNAL_7182756d_4_k_cu_d2f1ac6b_49184cuda3std3__45__cpo5beginE,@object
	.size		_ZN39_INTERNAL_7182756d_4_k_cu_d2f1ac6b_49184cuda3std3__45__cpo5beginE,(_ZN39_INTERNAL_7182756d_4_k_cu_d2f1ac6b_49184cuda3std3__441_GLOBAL__N__7182756d_4_k_cu_d2f1ac6b_49186ignoreE - _ZN39_INTERNAL_7182756d_4_k_cu_d2f1ac6b_49184cuda3std3__45__cpo5beginE)
_ZN39_INTERNAL_7182756d_4_k_cu_d2f1ac6b_49184cuda3std3__45__cpo5beginE:
	.zero		1
	.type		_ZN39_INTERNAL_7182756d_4_k_cu_d2f1ac6b_49184cuda3std3__441_GLOBAL__N__7182756d_4_k_cu_d2f1ac6b_49186ignoreE,@object
	.size		_ZN39_INTERNAL_7182756d_4_k_cu_d2f1ac6b_49184cuda3std3__441_GLOBAL__N__7182756d_4_k_cu_d2f1ac6b_49186ignoreE,(_ZN39_INTERNAL_7182756d_4_k_cu_d2f1ac6b_49184cute7productE - _ZN39_INTERNAL_7182756d_4_k_cu_d2f1ac6b_49184cuda3std3__441_GLOBAL__N__7182756d_4_k_cu_d2f1ac6b_49186ignoreE)
_ZN39_INTERNAL_7182756d_4_k_cu_d2f1ac6b_49184cuda3std3__441_GLOBAL__N__7182756d_4_k_cu_d2f1ac6b_49186ignoreE:
	.zero		1
	.type		_ZN39_INTERNAL_7182756d_4_k_cu_d2f1ac6b_49184cute7productE,@object
	.size		_ZN39_INTERNAL_7182756d_4_k_cu_d2f1ac6b_49184cute7productE,(_ZN39_INTERNAL_7182756d_4_k_cu_d2f1ac6b_49184cuda3std3__45__cpo3endE - _ZN39_INTERNAL_7182756d_4_k_cu_d2f1ac6b_49184cute7productE)
_ZN39_INTERNAL_7182756d_4_k_cu_d2f1ac6b_49184cute7productE:
	.zero		1
	.type		_ZN39_INTERNAL_7182756d_4_k_cu_d2f1ac6b_49184cuda3std3__45__cpo3endE,@object
	.size		_ZN39_INTERNAL_7182756d_4_k_cu_d2f1ac6b_49184cuda3std3__45__cpo3endE,(_ZN39_INTERNAL_7182756d_4_k_cu_d2f1ac6b_49184cuda3std3__419piecewise_constructE - _ZN39_INTERNAL_7182756d_4_k_cu_d2f1ac6b_49184cuda3std3__45__cpo3endE)
_ZN39_INTERNAL_7182756d_4_k_cu_d2f1ac6b_49184cuda3std3__45__cpo3endE:
	.zero		1
	.type		_ZN39_INTERNAL_7182756d_4_k_cu_d2f1ac6b_49184cuda3std3__419piecewise_constructE,@object
	.size		_ZN39_INTERNAL_7182756d_4_k_cu_d2f1ac6b_49184cuda3std3__419piecewise_constructE,(_ZN39_INTERNAL_7182756d_4_k_cu_d2f1ac6b_49184cuda3std3__45__cpo4cendE - _ZN39_INTERNAL_7182756d_4_k_cu_d2f1ac6b_49184cuda3std3__419piecewise_constructE)
_ZN39_INTERNAL_7182756d_4_k_cu_d2f1ac6b_49184cuda3std3__419piecewise_constructE:
	.zero		1
	.type		_ZN39_INTERNAL_7182756d_4_k_cu_d2f1ac6b_49184cuda3std3__45__cpo4cendE,@object
	.size		_ZN39_INTERNAL_7182756d_4_k_cu_d2f1ac6b_49184cuda3std3__45__cpo4cendE,(_ZN39_INTERNAL_7182756d_4_k_cu_d2f1ac6b_49184cuda3std6ranges3__45__cpo4swapE - _ZN39_INTERNAL_7182756d_4_k_cu_d2f1ac6b_49184cuda3std3__45__cpo4cendE)
_ZN39_INTERNAL_7182756d_4_k_cu_d2f1ac6b_49184cuda3std3__45__cpo4cendE:
	.zero		1
	.type		_ZN39_INTERNAL_7182756d_4_k_cu_d2f1ac6b_49184cuda3std6ranges3__45__cpo4swapE,@object
	.size		_ZN39_INTERNAL_7182756d_4_k_cu_d2f1ac6b_49184cuda3std6ranges3__45__cpo4swapE,(.L_8 - _ZN39_INTERNAL_7182756d_4_k_cu_d2f1ac6b_49184cuda3std6ranges3__45__cpo4swapE)
_ZN39_INTERNAL_7182756d_4_k_cu_d2f1ac6b_49184cuda3std6ranges3__45__cpo4swapE:
	.zero		1
.L_8:


//--------------------- .nv.constant0._ZN7cutlass13device_kernelINS_4gemm6kernel13GemmUniversalIN4cute5tupleIJiiiiEEENS1_10collective13CollectiveMmaINS1_34MainloopSm90TmaGmmaWarpSpecializedILi22ENS5_IJNS4_1CILi1EEESB_SB_EEENS1_35KernelTmaWarpSpecializedCooperativeEEENS5_IJNSA_ILi128EEENSA_ILi32EEESG_EEENS_10bfloat16_tENS5_IJlSB_lEEESI_SJ_NS4_8TiledMMAINS4_8MMA_AtomIJNS4_4SM904GMMA27MMA_64x32x16_F32BF16BF16_SSILNSN_5MajorE0ELSP_0ELNSN_7ScaleInE1ELSQ_1EEEEEENS4_6LayoutINS5_IJNSA_ILi2EEESB_SB_EEENS5_IJSB_NSA_ILi0EEESW_EEEEENS5_IJNS4_10UnderscoreESZ_SZ_EEEEENS4_13SM90_TMA_LOADENS4_14ComposedLayoutINS4_7SwizzleILi2ELi4ELi3EEENS4_18smem_ptr_flag_bitsILi16EEENST_INS5_IJNSA_ILi8EEESG_EEENS5_IJSG_SB_EEEEEEEvNS4_8identityES12_S1C_vS1D_EENS_8epilogue10collective6detail29Sm90TmaWarpSpecializedAdapterINS1G_15DefaultEpilogueISI_SJ_SJ_NS1F_6thread17LinearCombinationISI_Li1EffLNS1K_9ScaleType4KindE0ELNS_15FloatRoundStyleE2ESI_EENS1_15EpilogueDefaultEEEEEvvEEEEvNT_6ParamsE --------------------------
	.section	.nv.constant0._ZN7cutlass13device_kernelINS_4gemm6kernel13GemmUniversalIN4cute5tupleIJiiiiEEENS1_10collective13CollectiveMmaINS1_34MainloopSm90TmaGmmaWarpSpecializedILi22ENS5_IJNS4_1CILi1EEESB_SB_EEENS1_35KernelTmaWarpSpecializedCooperativeEEENS5_IJNSA_ILi128EEENSA_ILi32EEESG_EEENS_10bfloat16_tENS5_IJlSB_lEEESI_SJ_NS4_8TiledMMAINS4_8MMA_AtomIJNS4_4SM904GMMA27MMA_64x32x16_F32BF16BF16_SSILNSN_5MajorE0ELSP_0ELNSN_7ScaleInE1ELSQ_1EEEEEENS4_6LayoutINS5_IJNSA_ILi2EEESB_SB_EEENS5_IJSB_NSA_ILi0EEESW_EEEEENS5_IJNS4_10UnderscoreESZ_SZ_EEEEENS4_13SM90_TMA_LOADENS4_14ComposedLayoutINS4_7SwizzleILi2ELi4ELi3EEENS4_18smem_ptr_flag_bitsILi16EEENST_INS5_IJNSA_ILi8EEESG_EEENS5_IJSG_SB_EEEEEEEvNS4_8identityES12_S1C_vS1D_EENS_8epilogue10collective6detail29Sm90TmaWarpSpecializedAdapterINS1G_15DefaultEpilogueISI_SJ_SJ_NS1F_6thread17LinearCombinationISI_Li1EffLNS1K_9ScaleType4KindE0ELNS_15FloatRoundStyleE2ESI_EENS1_15EpilogueDefaultEEEEEvvEEEEvNT_6ParamsE,"a",@progbits
	.sectionflags	@""
	.align	4
.nv.constant0._ZN7cutlass13device_kernelINS_4gemm6kernel13GemmUniversalIN4cute5tupleIJiiiiEEENS1_10collective13CollectiveMmaINS1_34MainloopSm90TmaGmmaWarpSpecializedILi22ENS5_IJNS4_1CILi1EEESB_SB_EEENS1_35KernelTmaWarpSpecializedCooperativeEEENS5_IJNSA_ILi128EEENSA_ILi32EEESG_EEENS_10bfloat16_tENS5_IJlSB_lEEESI_SJ_NS4_8TiledMMAINS4_8MMA_AtomIJNS4_4SM904GMMA27MMA_64x32x16_F32BF16BF16_SSILNSN_5MajorE0ELSP_0ELNSN_7ScaleInE1ELSQ_1EEEEEENS4_6LayoutINS5_IJNSA_ILi2EEESB_SB_EEENS5_IJSB_NSA_ILi0EEESW_EEEEENS5_IJNS4_10UnderscoreESZ_SZ_EEEEENS4_13SM90_TMA_LOADENS4_14ComposedLayoutINS4_7SwizzleILi2ELi4ELi3EEENS4_18smem_ptr_flag_bitsILi16EEENST_INS5_IJNSA_ILi8EEESG_EEENS5_IJSG_SB_EEEEEEEvNS4_8identityES12_S1C_vS1D_EENS_8epilogue10collective6detail29Sm90TmaWarpSpecializedAdapterINS1G_15DefaultEpilogueISI_SJ_SJ_NS1F_6thread17LinearCombinationISI_Li1EffLNS1K_9ScaleType4KindE0ELNS_15FloatRoundStyleE2ESI_EENS1_15EpilogueDefaultEEEEEvvEEEEvNT_6ParamsE:
	.zero		1664


//--------------------- SYMBOLS --------------------------

	.type		.nv.reservedSmem.offset0,@object
	.size		.nv.reservedSmem.offset0,0x4
	.type		__assertfail,@function
